//
// Generated by NVIDIA NVVM Compiler
//
// Compiler Build ID: CL-36424714
// Cuda compilation tools, release 13.0, V13.0.88
// Based on NVVM 20.0.0
//

.version 9.0
.target sm_100
.address_size 64

	// .globl	vwap_batch_f32

.visible .entry vwap_batch_f32(
	.param .u64 .ptr .align 1 vwap_batch_f32_param_0,
	.param .u64 .ptr .align 1 vwap_batch_f32_param_1,
	.param .u64 .ptr .align 1 vwap_batch_f32_param_2,
	.param .u64 .ptr .align 1 vwap_batch_f32_param_3,
	.param .u64 .ptr .align 1 vwap_batch_f32_param_4,
	.param .u64 .ptr .align 1 vwap_batch_f32_param_5,
	.param .u64 .ptr .align 1 vwap_batch_f32_param_6,
	.param .u64 .ptr .align 1 vwap_batch_f32_param_7,
	.param .u32 vwap_batch_f32_param_8,
	.param .u32 vwap_batch_f32_param_9,
	.param .u64 .ptr .align 1 vwap_batch_f32_param_10
)
{
	.reg .pred 	%p<73>;
	.reg .b32 	%r<162>;
	.reg .b32 	%f<109>;
	.reg .b64 	%rd<248>;

	ld.param.u64 	%rd107, [vwap_batch_f32_param_0];
	ld.param.u64 	%rd108, [vwap_batch_f32_param_1];
	ld.param.u64 	%rd109, [vwap_batch_f32_param_2];
	ld.param.u32 	%r67, [vwap_batch_f32_param_8];
	ld.param.u32 	%r68, [vwap_batch_f32_param_9];
	ld.param.u64 	%rd115, [vwap_batch_f32_param_10];
	cvta.to.global.u64 	%rd1, %rd115;
	cvta.to.global.u64 	%rd2, %rd109;
	cvta.to.global.u64 	%rd3, %rd108;
	cvta.to.global.u64 	%rd4, %rd107;
	mov.u32 	%r69, %ctaid.x;
	mov.u32 	%r70, %ntid.x;
	mov.u32 	%r71, %tid.x;
	mad.lo.s32 	%r1, %r69, %r70, %r71;
	setp.ge.s32 	%p1, %r1, %r68;
	@%p1 bra 	$L__BB0_85;
	ld.param.u64 	%rd214, [vwap_batch_f32_param_6];
	ld.param.u64 	%rd213, [vwap_batch_f32_param_5];
	ld.param.u64 	%rd212, [vwap_batch_f32_param_4];
	ld.param.u64 	%rd211, [vwap_batch_f32_param_3];
	cvta.to.global.u64 	%rd116, %rd211;
	cvta.to.global.u64 	%rd117, %rd212;
	cvta.to.global.u64 	%rd118, %rd214;
	cvta.to.global.u64 	%rd119, %rd213;
	mul.wide.s32 	%rd120, %r1, 4;
	add.s64 	%rd121, %rd116, %rd120;
	ld.global.nc.u32 	%r72, [%rd121];
	add.s64 	%rd5, %rd117, %rd120;
	mul.wide.s32 	%rd122, %r1, 8;
	add.s64 	%rd6, %rd119, %rd122;
	add.s64 	%rd7, %rd118, %rd120;
	mul.lo.s32 	%r2, %r67, %r1;
	min.s32 	%r73, %r67, %r72;
	setp.gt.s32 	%p2, %r73, 0;
	@%p2 bra 	$L__BB0_14;
	setp.lt.s32 	%p64, %r67, 1;
	@%p64 bra 	$L__BB0_85;
	and.b32  	%r3, %r67, 7;
	setp.lt.u32 	%p65, %r67, 8;
	mov.b32 	%r157, 0;
	@%p65 bra 	$L__BB0_6;
	and.b32  	%r157, %r67, 2147483640;
	neg.s32 	%r141, %r157;
	add.s64 	%rd8, %rd1, 16;
	mov.u32 	%r140, %r2;
$L__BB0_5:
	.pragma "nounroll";
	mul.wide.s32 	%rd196, %r140, 4;
	add.s64 	%rd197, %rd8, %rd196;
	mov.b32 	%r132, 2147483647;
	st.global.u32 	[%rd197+-16], %r132;
	st.global.u32 	[%rd197+-12], %r132;
	st.global.u32 	[%rd197+-8], %r132;
	st.global.u32 	[%rd197+-4], %r132;
	st.global.u32 	[%rd197], %r132;
	st.global.u32 	[%rd197+4], %r132;
	st.global.u32 	[%rd197+8], %r132;
	st.global.u32 	[%rd197+12], %r132;
	add.s32 	%r141, %r141, 8;
	add.s32 	%r140, %r140, 8;
	setp.eq.s32 	%p66, %r141, 0;
	@%p66 bra 	$L__BB0_6;
	bra.uni 	$L__BB0_5;
$L__BB0_6:
	setp.eq.s32 	%p67, %r3, 0;
	@%p67 bra 	$L__BB0_85;
	and.b32  	%r55, %r67, 3;
	setp.lt.u32 	%p68, %r3, 4;
	@%p68 bra 	$L__BB0_9;
	add.s32 	%r133, %r157, %r2;
	mul.wide.s32 	%rd198, %r133, 4;
	add.s64 	%rd199, %rd1, %rd198;
	mov.b32 	%r134, 2147483647;
	st.global.u32 	[%rd199], %r134;
	st.global.u32 	[%rd199+4], %r134;
	st.global.u32 	[%rd199+8], %r134;
	st.global.u32 	[%rd199+12], %r134;
	add.s32 	%r157, %r157, 4;
$L__BB0_9:
	setp.eq.s32 	%p69, %r55, 0;
	@%p69 bra 	$L__BB0_85;
	setp.eq.s32 	%p70, %r55, 1;
	@%p70 bra 	$L__BB0_12;
	add.s32 	%r135, %r157, %r2;
	mul.wide.s32 	%rd200, %r135, 4;
	add.s64 	%rd201, %rd1, %rd200;
	mov.b32 	%r136, 2147483647;
	st.global.u32 	[%rd201], %r136;
	st.global.u32 	[%rd201+4], %r136;
	add.s32 	%r157, %r157, 2;
$L__BB0_12:
	and.b32  	%r137, %r67, 1;
	setp.eq.b32 	%p71, %r137, 1;
	not.pred 	%p72, %p71;
	@%p72 bra 	$L__BB0_85;
	add.s32 	%r138, %r157, %r2;
	mul.wide.s32 	%rd202, %r138, 4;
	add.s64 	%rd203, %rd1, %rd202;
	mov.b32 	%r139, 2147483647;
	st.global.u32 	[%rd203], %r139;
	bra.uni 	$L__BB0_85;
$L__BB0_14:
	ld.global.nc.u32 	%r10, [%rd5];
	ld.global.nc.u32 	%r74, [%rd7];
	ld.global.nc.u64 	%rd9, [%rd6];
	max.s64 	%rd10, %rd9, 1;
	max.s32 	%r11, %r74, 0;
	min.u32 	%r159, %r11, %r67;
	setp.lt.s32 	%p3, %r74, 1;
	@%p3 bra 	$L__BB0_26;
	add.s32 	%r76, %r159, -1;
	and.b32  	%r13, %r159, 7;
	setp.lt.u32 	%p4, %r76, 7;
	mov.b32 	%r145, 0;
	@%p4 bra 	$L__BB0_18;
	and.b32  	%r145, %r159, 2147483640;
	neg.s32 	%r143, %r145;
	add.s64 	%rd11, %rd1, 16;
	mov.u32 	%r142, %r2;
$L__BB0_17:
	.pragma "nounroll";
	mul.wide.s32 	%rd123, %r142, 4;
	add.s64 	%rd124, %rd11, %rd123;
	mov.b32 	%r77, 2147483647;
	st.global.u32 	[%rd124+-16], %r77;
	st.global.u32 	[%rd124+-12], %r77;
	st.global.u32 	[%rd124+-8], %r77;
	st.global.u32 	[%rd124+-4], %r77;
	st.global.u32 	[%rd124], %r77;
	st.global.u32 	[%rd124+4], %r77;
	st.global.u32 	[%rd124+8], %r77;
	st.global.u32 	[%rd124+12], %r77;
	add.s32 	%r143, %r143, 8;
	add.s32 	%r142, %r142, 8;
	setp.ne.s32 	%p5, %r143, 0;
	@%p5 bra 	$L__BB0_17;
$L__BB0_18:
	setp.eq.s32 	%p6, %r13, 0;
	@%p6 bra 	$L__BB0_26;
	and.b32  	%r21, %r159, 3;
	setp.lt.u32 	%p7, %r13, 4;
	@%p7 bra 	$L__BB0_21;
	add.s32 	%r78, %r145, %r2;
	mul.wide.s32 	%rd125, %r78, 4;
	add.s64 	%rd126, %rd1, %rd125;
	mov.b32 	%r79, 2147483647;
	st.global.u32 	[%rd126], %r79;
	st.global.u32 	[%rd126+4], %r79;
	st.global.u32 	[%rd126+8], %r79;
	st.global.u32 	[%rd126+12], %r79;
	add.s32 	%r145, %r145, 4;
$L__BB0_21:
	setp.eq.s32 	%p8, %r21, 0;
	@%p8 bra 	$L__BB0_26;
	setp.eq.s32 	%p9, %r21, 1;
	@%p9 bra 	$L__BB0_24;
	add.s32 	%r80, %r145, %r2;
	mul.wide.s32 	%rd127, %r80, 4;
	add.s64 	%rd128, %rd1, %rd127;
	mov.b32 	%r81, 2147483647;
	st.global.u32 	[%rd128], %r81;
	st.global.u32 	[%rd128+4], %r81;
	add.s32 	%r145, %r145, 2;
$L__BB0_24:
	and.b32  	%r82, %r159, 1;
	setp.eq.b32 	%p10, %r82, 1;
	not.pred 	%p11, %p10;
	@%p11 bra 	$L__BB0_26;
	add.s32 	%r83, %r145, %r2;
	mul.wide.s32 	%rd129, %r83, 4;
	add.s64 	%rd130, %rd1, %rd129;
	mov.b32 	%r84, 2147483647;
	st.global.u32 	[%rd130], %r84;
$L__BB0_26:
	setp.ge.u32 	%p12, %r11, %r67;
	@%p12 bra 	$L__BB0_85;
	ld.param.u64 	%rd215, [vwap_batch_f32_param_7];
	setp.eq.s32 	%p13, %r10, 3;
	selp.b64 	%rd131, %rd9, %rd10, %p13;
	cvt.u32.u64 	%r85, %rd131;
	setp.gt.s64 	%p14, %rd131, 0;
	setp.ne.s64 	%p15, %rd215, 0;
	max.s32 	%r86, %r85, 1;
	selp.b32 	%r26, %r86, 1, %p14;
	@%p15 bra 	$L__BB0_54;
	sub.s32 	%r27, %r67, %r159;
	and.b32  	%r28, %r27, 3;
	sub.s32 	%r114, %r159, %r67;
	setp.gt.u32 	%p40, %r114, -4;
	mov.b64 	%rd225, -9223372036854775808;
	mov.f32 	%f99, 0f00000000;
	mov.f32 	%f100, %f99;
	@%p40 bra 	$L__BB0_47;
	and.b32  	%r115, %r27, -4;
	neg.s32 	%r148, %r115;
	cvt.u64.u32 	%rd165, %r67;
	cvt.u64.u32 	%rd166, %r11;
	min.u64 	%rd167, %rd165, %rd166;
	shl.b64 	%rd168, %rd167, 3;
	add.s64 	%rd169, %rd168, %rd4;
	add.s64 	%rd220, %rd169, 16;
	shl.b64 	%rd170, %rd167, 2;
	add.s64 	%rd171, %rd170, 8;
	add.s64 	%rd219, %rd2, %rd171;
	add.s32 	%r147, %r159, %r2;
	add.s64 	%rd218, %rd3, %rd171;
	mov.b64 	%rd225, -9223372036854775808;
	mov.f32 	%f99, 0f00000000;
$L__BB0_30:
	setp.eq.s32 	%p41, %r10, 3;
	mov.b64 	%rd222, 0;
	@%p41 bra 	$L__BB0_34;
	ld.global.nc.u64 	%rd19, [%rd220+-16];
	or.b64  	%rd173, %rd19, %rd10;
	and.b64  	%rd174, %rd173, -4294967296;
	setp.ne.s64 	%p42, %rd174, 0;
	@%p42 bra 	$L__BB0_33;
	cvt.u32.u64 	%r116, %rd10;
	cvt.u32.u64 	%r117, %rd19;
	div.u32 	%r118, %r117, %r116;
	cvt.u64.u32 	%rd222, %r118;
	bra.uni 	$L__BB0_34;
$L__BB0_33:
	div.s64 	%rd222, %rd19, %rd10;
$L__BB0_34:
	mul.wide.s32 	%rd176, %r147, 4;
	add.s64 	%rd177, %rd1, %rd176;
	add.s64 	%rd23, %rd177, 8;
	setp.eq.s32 	%p43, %r10, 3;
	setp.eq.s64 	%p44, %rd222, %rd225;
	selp.f32 	%f67, %f100, 0f00000000, %p44;
	selp.f32 	%f68, %f99, 0f00000000, %p44;
	ld.global.nc.f32 	%f69, [%rd218+-8];
	ld.global.nc.f32 	%f70, [%rd219+-8];
	add.f32 	%f3, %f69, %f67;
	fma.rn.f32 	%f4, %f69, %f70, %f68;
	setp.gt.f32 	%p45, %f3, 0f00000000;
	div.rn.f32 	%f71, %f4, %f3;
	selp.f32 	%f72, %f71, 0f7FFFFFFF, %p45;
	st.global.f32 	[%rd177], %f72;
	mov.b64 	%rd223, 0;
	@%p43 bra 	$L__BB0_38;
	ld.global.nc.u64 	%rd24, [%rd220+-8];
	or.b64  	%rd178, %rd24, %rd10;
	and.b64  	%rd179, %rd178, -4294967296;
	setp.ne.s64 	%p46, %rd179, 0;
	@%p46 bra 	$L__BB0_37;
	cvt.u32.u64 	%r119, %rd10;
	cvt.u32.u64 	%r120, %rd24;
	div.u32 	%r121, %r120, %r119;
	cvt.u64.u32 	%rd223, %r121;
	bra.uni 	$L__BB0_38;
$L__BB0_37:
	div.s64 	%rd223, %rd24, %rd10;
$L__BB0_38:
	setp.eq.s32 	%p47, %r10, 3;
	setp.eq.s64 	%p48, %rd223, %rd222;
	selp.f32 	%f73, %f3, 0f00000000, %p48;
	selp.f32 	%f74, %f4, 0f00000000, %p48;
	ld.global.nc.f32 	%f75, [%rd218+-4];
	ld.global.nc.f32 	%f76, [%rd219+-4];
	add.f32 	%f5, %f75, %f73;
	fma.rn.f32 	%f6, %f75, %f76, %f74;
	setp.gt.f32 	%p49, %f5, 0f00000000;
	div.rn.f32 	%f77, %f6, %f5;
	selp.f32 	%f78, %f77, 0f7FFFFFFF, %p49;
	st.global.f32 	[%rd23+-4], %f78;
	mov.b64 	%rd224, 0;
	@%p47 bra 	$L__BB0_42;
	ld.global.nc.u64 	%rd28, [%rd220];
	or.b64  	%rd181, %rd28, %rd10;
	and.b64  	%rd182, %rd181, -4294967296;
	setp.ne.s64 	%p50, %rd182, 0;
	@%p50 bra 	$L__BB0_41;
	cvt.u32.u64 	%r122, %rd10;
	cvt.u32.u64 	%r123, %rd28;
	div.u32 	%r124, %r123, %r122;
	cvt.u64.u32 	%rd224, %r124;
	bra.uni 	$L__BB0_42;
$L__BB0_41:
	div.s64 	%rd224, %rd28, %rd10;
$L__BB0_42:
	setp.eq.s32 	%p51, %r10, 3;
	setp.eq.s64 	%p52, %rd224, %rd223;
	selp.f32 	%f79, %f5, 0f00000000, %p52;
	selp.f32 	%f80, %f6, 0f00000000, %p52;
	ld.global.nc.f32 	%f81, [%rd218];
	ld.global.nc.f32 	%f82, [%rd219];
	add.f32 	%f7, %f81, %f79;
	fma.rn.f32 	%f8, %f81, %f82, %f80;
	setp.gt.f32 	%p53, %f7, 0f00000000;
	div.rn.f32 	%f83, %f8, %f7;
	selp.f32 	%f84, %f83, 0f7FFFFFFF, %p53;
	st.global.f32 	[%rd23], %f84;
	mov.b64 	%rd225, 0;
	@%p51 bra 	$L__BB0_46;
	ld.global.nc.u64 	%rd32, [%rd220+8];
	or.b64  	%rd184, %rd32, %rd10;
	and.b64  	%rd185, %rd184, -4294967296;
	setp.ne.s64 	%p54, %rd185, 0;
	@%p54 bra 	$L__BB0_45;
	cvt.u32.u64 	%r125, %rd10;
	cvt.u32.u64 	%r126, %rd32;
	div.u32 	%r127, %r126, %r125;
	cvt.u64.u32 	%rd225, %r127;
	bra.uni 	$L__BB0_46;
$L__BB0_45:
	div.s64 	%rd225, %rd32, %rd10;
$L__BB0_46:
	setp.eq.s64 	%p55, %rd225, %rd224;
	selp.f32 	%f85, %f7, 0f00000000, %p55;
	selp.f32 	%f86, %f8, 0f00000000, %p55;
	ld.global.nc.f32 	%f87, [%rd218+4];
	ld.global.nc.f32 	%f88, [%rd219+4];
	add.f32 	%f100, %f87, %f85;
	fma.rn.f32 	%f99, %f87, %f88, %f86;
	setp.gt.f32 	%p56, %f100, 0f00000000;
	div.rn.f32 	%f89, %f99, %f100;
	selp.f32 	%f90, %f89, 0f7FFFFFFF, %p56;
	st.global.f32 	[%rd23+4], %f90;
	add.s32 	%r159, %r159, 4;
	add.s32 	%r148, %r148, 4;
	add.s64 	%rd220, %rd220, 32;
	add.s64 	%rd219, %rd219, 16;
	add.s32 	%r147, %r147, 4;
	add.s64 	%rd218, %rd218, 16;
	setp.ne.s32 	%p57, %r148, 0;
	@%p57 bra 	$L__BB0_30;
$L__BB0_47:
	setp.eq.s32 	%p58, %r28, 0;
	@%p58 bra 	$L__BB0_85;
	ld.param.u64 	%rd210, [vwap_batch_f32_param_2];
	ld.param.u64 	%rd207, [vwap_batch_f32_param_1];
	ld.param.u64 	%rd205, [vwap_batch_f32_param_0];
	add.s32 	%r152, %r159, %r2;
	mul.wide.u32 	%rd186, %r159, 4;
	cvta.to.global.u64 	%rd187, %rd210;
	add.s64 	%rd229, %rd187, %rd186;
	cvta.to.global.u64 	%rd188, %rd207;
	add.s64 	%rd228, %rd188, %rd186;
	mul.wide.u32 	%rd189, %r159, 8;
	cvta.to.global.u64 	%rd190, %rd205;
	add.s64 	%rd227, %rd190, %rd189;
	neg.s32 	%r151, %r28;
$L__BB0_49:
	.pragma "nounroll";
	mov.u64 	%rd46, %rd225;
	setp.eq.s32 	%p59, %r10, 3;
	mov.b64 	%rd225, 0;
	@%p59 bra 	$L__BB0_53;
	ld.global.nc.u64 	%rd47, [%rd227];
	or.b64  	%rd192, %rd47, %rd10;
	and.b64  	%rd193, %rd192, -4294967296;
	setp.ne.s64 	%p60, %rd193, 0;
	@%p60 bra 	$L__BB0_52;
	cvt.u32.u64 	%r128, %rd10;
	cvt.u32.u64 	%r129, %rd47;
	div.u32 	%r130, %r129, %r128;
	cvt.u64.u32 	%rd225, %r130;
	bra.uni 	$L__BB0_53;
$L__BB0_52:
	div.s64 	%rd225, %rd47, %rd10;
$L__BB0_53:
	setp.eq.s64 	%p61, %rd225, %rd46;
	selp.f32 	%f91, %f100, 0f00000000, %p61;
	selp.f32 	%f92, %f99, 0f00000000, %p61;
	ld.global.nc.f32 	%f93, [%rd228];
	ld.global.nc.f32 	%f94, [%rd229];
	add.f32 	%f100, %f93, %f91;
	fma.rn.f32 	%f99, %f93, %f94, %f92;
	setp.gt.f32 	%p62, %f100, 0f00000000;
	div.rn.f32 	%f95, %f99, %f100;
	selp.f32 	%f96, %f95, 0f7FFFFFFF, %p62;
	mul.wide.s32 	%rd194, %r152, 4;
	add.s64 	%rd195, %rd1, %rd194;
	st.global.f32 	[%rd195], %f96;
	add.s32 	%r152, %r152, 1;
	add.s64 	%rd229, %rd229, 4;
	add.s64 	%rd228, %rd228, 4;
	add.s64 	%rd227, %rd227, 8;
	add.s32 	%r151, %r151, 1;
	setp.eq.s32 	%p63, %r151, 0;
	@%p63 bra 	$L__BB0_85;
	bra.uni 	$L__BB0_49;
$L__BB0_54:
	sub.s32 	%r44, %r67, %r159;
	and.b32  	%r45, %r44, 3;
	sub.s32 	%r87, %r159, %r67;
	setp.gt.u32 	%p16, %r87, -4;
	mov.b64 	%rd240, -9223372036854775808;
	mov.f32 	%f105, 0f00000000;
	mov.f32 	%f106, %f105;
	@%p16 bra 	$L__BB0_77;
	ld.param.u64 	%rd216, [vwap_batch_f32_param_7];
	ld.param.u64 	%rd208, [vwap_batch_f32_param_2];
	and.b32  	%r88, %r44, -4;
	neg.s32 	%r154, %r88;
	cvt.u64.u32 	%rd134, %r67;
	cvt.u64.u32 	%rd135, %r11;
	min.u64 	%rd136, %rd134, %rd135;
	shl.b64 	%rd137, %rd136, 2;
	add.s64 	%rd138, %rd137, 8;
	cvta.to.global.u64 	%rd139, %rd216;
	add.s64 	%rd235, %rd139, %rd138;
	shl.b64 	%rd140, %rd136, 3;
	add.s64 	%rd141, %rd140, %rd4;
	add.s64 	%rd234, %rd141, 16;
	add.s32 	%r153, %r159, %r2;
	cvta.to.global.u64 	%rd142, %rd208;
	add.s64 	%rd233, %rd142, %rd138;
	add.s64 	%rd232, %rd3, %rd138;
	mov.b64 	%rd240, -9223372036854775808;
	mov.f32 	%f105, 0f00000000;
$L__BB0_56:
	setp.ne.s32 	%p17, %r10, 3;
	@%p17 bra 	$L__BB0_58;
	ld.global.nc.u32 	%r92, [%rd235+-8];
	div.s32 	%r93, %r92, %r26;
	cvt.s64.s32 	%rd237, %r93;
	bra.uni 	$L__BB0_61;
$L__BB0_58:
	ld.global.nc.u64 	%rd64, [%rd234+-16];
	or.b64  	%rd143, %rd64, %rd10;
	and.b64  	%rd144, %rd143, -4294967296;
	setp.ne.s64 	%p18, %rd144, 0;
	@%p18 bra 	$L__BB0_60;
	cvt.u32.u64 	%r89, %rd10;
	cvt.u32.u64 	%r90, %rd64;
	div.u32 	%r91, %r90, %r89;
	cvt.u64.u32 	%rd237, %r91;
	bra.uni 	$L__BB0_61;
$L__BB0_60:
	div.s64 	%rd237, %rd64, %rd10;
$L__BB0_61:
	mul.wide.s32 	%rd145, %r153, 4;
	add.s64 	%rd146, %rd1, %rd145;
	add.s64 	%rd68, %rd146, 8;
	setp.eq.s32 	%p19, %r10, 3;
	setp.eq.s64 	%p20, %rd237, %rd240;
	selp.f32 	%f35, %f106, 0f00000000, %p20;
	selp.f32 	%f36, %f105, 0f00000000, %p20;
	ld.global.nc.f32 	%f37, [%rd232+-8];
	ld.global.nc.f32 	%f38, [%rd233+-8];
	add.f32 	%f19, %f37, %f35;
	fma.rn.f32 	%f20, %f37, %f38, %f36;
	setp.gt.f32 	%p21, %f19, 0f00000000;
	div.rn.f32 	%f39, %f20, %f19;
	selp.f32 	%f40, %f39, 0f7FFFFFFF, %p21;
	st.global.f32 	[%rd146], %f40;
	@%p19 bra 	$L__BB0_65;
	ld.global.nc.u64 	%rd69, [%rd234+-8];
	or.b64  	%rd147, %rd69, %rd10;
	and.b64  	%rd148, %rd147, -4294967296;
	setp.ne.s64 	%p22, %rd148, 0;
	@%p22 bra 	$L__BB0_64;
	cvt.u32.u64 	%r94, %rd10;
	cvt.u32.u64 	%r95, %rd69;
	div.u32 	%r96, %r95, %r94;
	cvt.u64.u32 	%rd238, %r96;
	bra.uni 	$L__BB0_66;
$L__BB0_64:
	div.s64 	%rd238, %rd69, %rd10;
	bra.uni 	$L__BB0_66;
$L__BB0_65:
	ld.global.nc.u32 	%r97, [%rd235+-4];
	div.s32 	%r98, %r97, %r26;
	cvt.s64.s32 	%rd238, %r98;
$L__BB0_66:
	setp.eq.s64 	%p24, %rd238, %rd237;
	selp.f32 	%f41, %f19, 0f00000000, %p24;
	selp.f32 	%f42, %f20, 0f00000000, %p24;
	ld.global.nc.f32 	%f43, [%rd232+-4];
	ld.global.nc.f32 	%f44, [%rd233+-4];
	add.f32 	%f21, %f43, %f41;
	fma.rn.f32 	%f22, %f43, %f44, %f42;
	setp.gt.f32 	%p25, %f21, 0f00000000;
	div.rn.f32 	%f45, %f22, %f21;
	selp.f32 	%f46, %f45, 0f7FFFFFFF, %p25;
	st.global.f32 	[%rd68+-4], %f46;
	@%p19 bra 	$L__BB0_70;
	ld.global.nc.u64 	%rd74, [%rd234];
	or.b64  	%rd149, %rd74, %rd10;
	and.b64  	%rd150, %rd149, -4294967296;
	setp.ne.s64 	%p26, %rd150, 0;
	@%p26 bra 	$L__BB0_69;
	cvt.u32.u64 	%r99, %rd10;
	cvt.u32.u64 	%r100, %rd74;
	div.u32 	%r101, %r100, %r99;
	cvt.u64.u32 	%rd239, %r101;
	bra.uni 	$L__BB0_71;
$L__BB0_69:
	div.s64 	%rd239, %rd74, %rd10;
	bra.uni 	$L__BB0_71;
$L__BB0_70:
	ld.global.nc.u32 	%r102, [%rd235];
	div.s32 	%r103, %r102, %r26;
	cvt.s64.s32 	%rd239, %r103;
$L__BB0_71:
	setp.eq.s64 	%p28, %rd239, %rd238;
	selp.f32 	%f47, %f21, 0f00000000, %p28;
	selp.f32 	%f48, %f22, 0f00000000, %p28;
	ld.global.nc.f32 	%f49, [%rd232];
	ld.global.nc.f32 	%f50, [%rd233];
	add.f32 	%f23, %f49, %f47;
	fma.rn.f32 	%f24, %f49, %f50, %f48;
	setp.gt.f32 	%p29, %f23, 0f00000000;
	div.rn.f32 	%f51, %f24, %f23;
	selp.f32 	%f52, %f51, 0f7FFFFFFF, %p29;
	st.global.f32 	[%rd68], %f52;
	@%p19 bra 	$L__BB0_75;
	ld.global.nc.u64 	%rd79, [%rd234+8];
	or.b64  	%rd151, %rd79, %rd10;
	and.b64  	%rd152, %rd151, -4294967296;
	setp.ne.s64 	%p30, %rd152, 0;
	@%p30 bra 	$L__BB0_74;
	cvt.u32.u64 	%r104, %rd10;
	cvt.u32.u64 	%r105, %rd79;
	div.u32 	%r106, %r105, %r104;
	cvt.u64.u32 	%rd240, %r106;
	bra.uni 	$L__BB0_76;
$L__BB0_74:
	div.s64 	%rd240, %rd79, %rd10;
	bra.uni 	$L__BB0_76;
$L__BB0_75:
	ld.global.nc.u32 	%r107, [%rd235+4];
	div.s32 	%r108, %r107, %r26;
	cvt.s64.s32 	%rd240, %r108;
$L__BB0_76:
	setp.eq.s64 	%p31, %rd240, %rd239;
	selp.f32 	%f53, %f23, 0f00000000, %p31;
	selp.f32 	%f54, %f24, 0f00000000, %p31;
	ld.global.nc.f32 	%f55, [%rd232+4];
	ld.global.nc.f32 	%f56, [%rd233+4];
	add.f32 	%f106, %f55, %f53;
	fma.rn.f32 	%f105, %f55, %f56, %f54;
	setp.gt.f32 	%p32, %f106, 0f00000000;
	div.rn.f32 	%f57, %f105, %f106;
	selp.f32 	%f58, %f57, 0f7FFFFFFF, %p32;
	st.global.f32 	[%rd68+4], %f58;
	add.s32 	%r159, %r159, 4;
	add.s32 	%r154, %r154, 4;
	add.s64 	%rd235, %rd235, 16;
	add.s64 	%rd234, %rd234, 32;
	add.s32 	%r153, %r153, 4;
	add.s64 	%rd233, %rd233, 16;
	add.s64 	%rd232, %rd232, 16;
	setp.eq.s32 	%p33, %r154, 0;
	@%p33 bra 	$L__BB0_77;
	bra.uni 	$L__BB0_56;
$L__BB0_77:
	setp.eq.s32 	%p34, %r45, 0;
	@%p34 bra 	$L__BB0_85;
	ld.param.u64 	%rd217, [vwap_batch_f32_param_7];
	ld.param.u64 	%rd209, [vwap_batch_f32_param_2];
	ld.param.u64 	%rd206, [vwap_batch_f32_param_1];
	ld.param.u64 	%rd204, [vwap_batch_f32_param_0];
	add.s32 	%r161, %r159, %r2;
	mul.wide.u32 	%rd153, %r159, 4;
	cvta.to.global.u64 	%rd154, %rd209;
	add.s64 	%rd245, %rd154, %rd153;
	cvta.to.global.u64 	%rd155, %rd206;
	add.s64 	%rd244, %rd155, %rd153;
	cvta.to.global.u64 	%rd156, %rd217;
	add.s64 	%rd243, %rd156, %rd153;
	mul.wide.u32 	%rd157, %r159, 8;
	cvta.to.global.u64 	%rd158, %rd204;
	add.s64 	%rd242, %rd158, %rd157;
	neg.s32 	%r160, %r45;
$L__BB0_79:
	.pragma "nounroll";
	mov.u64 	%rd97, %rd240;
	setp.eq.s32 	%p35, %r10, 3;
	@%p35 bra 	$L__BB0_83;
	ld.global.nc.u64 	%rd98, [%rd242];
	or.b64  	%rd159, %rd98, %rd10;
	and.b64  	%rd160, %rd159, -4294967296;
	setp.ne.s64 	%p36, %rd160, 0;
	@%p36 bra 	$L__BB0_82;
	cvt.u32.u64 	%r109, %rd10;
	cvt.u32.u64 	%r110, %rd98;
	div.u32 	%r111, %r110, %r109;
	cvt.u64.u32 	%rd240, %r111;
	bra.uni 	$L__BB0_84;
$L__BB0_82:
	div.s64 	%rd240, %rd98, %rd10;
	bra.uni 	$L__BB0_84;
$L__BB0_83:
	ld.global.nc.u32 	%r112, [%rd243];
	div.s32 	%r113, %r112, %r26;
	cvt.s64.s32 	%rd240, %r113;
$L__BB0_84:
	setp.eq.s64 	%p37, %rd240, %rd97;
	selp.f32 	%f59, %f106, 0f00000000, %p37;
	selp.f32 	%f60, %f105, 0f00000000, %p37;
	ld.global.nc.f32 	%f61, [%rd244];
	ld.global.nc.f32 	%f62, [%rd245];
	add.f32 	%f106, %f61, %f59;
	fma.rn.f32 	%f105, %f61, %f62, %f60;
	setp.gt.f32 	%p38, %f106, 0f00000000;
	div.rn.f32 	%f63, %f105, %f106;
	selp.f32 	%f64, %f63, 0f7FFFFFFF, %p38;
	mul.wide.s32 	%rd161, %r161, 4;
	add.s64 	%rd162, %rd1, %rd161;
	st.global.f32 	[%rd162], %f64;
	add.s32 	%r161, %r161, 1;
	add.s64 	%rd245, %rd245, 4;
	add.s64 	%rd244, %rd244, 4;
	add.s64 	%rd243, %rd243, 4;
	add.s64 	%rd242, %rd242, 8;
	add.s32 	%r160, %r160, 1;
	setp.ne.s32 	%p39, %r160, 0;
	@%p39 bra 	$L__BB0_79;
$L__BB0_85:
	ret;

}


// ===== COMPILED SASS (sm_100) =====

	.target	sm_100

	.elftype	@"ET_EXEC"


//--------------------- .note.nv.tkinfo           --------------------------
	.section	.note.nv.tkinfo,"",@"SHT_NOTE"
	.sectionflags	@"SHF_NOTE_NV_TKINFO"
	.tkinfo
        /*0018*/ 	.word	0x00000002
        /*0030*/ 	.string	""
        /*0030*/ 	.string	"ptxas"
        /*0030*/ 	.string	"Cuda compilation tools, release 13.0, V13.0.88"
        /*0030*/ 	.string	"Build cuda_13.0.r13.0/compiler.36424714_0"
        /*0030*/ 	.string	"-arch sm_100 -m 64 "



//--------------------- .note.nv.cuinfo           --------------------------
	.section	.note.nv.cuinfo,"",@"SHT_NOTE"
	.sectionflags	@"SHF_NOTE_NV_CUINFO"
        /*0018*/ 	.short	0x0002
        /*001a*/ 	.short	0x0064
        /*001c*/ 	.short	0x0082
	.zero		2


//--------------------- .nv.info                  --------------------------
	.section	.nv.info,"",@"SHT_CUDA_INFO"
	.align	4


	//----- nvinfo : EIATTR_REGCOUNT
	.align		4
        /*0000*/ 	.byte	0x04, 0x2f
        /*0002*/ 	.short	(.L_1 - .L_0)
	.align		4
.L_0:
        /*0004*/ 	.word	index@(vwap_batch_f32)
        /*0008*/ 	.word	0x0000002a


	//----- nvinfo : EIATTR_FRAME_SIZE
	.align		4
.L_1:
        /*000c*/ 	.byte	0x04, 0x11
        /*000e*/ 	.short	(.L_3 - .L_2)
	.align		4
.L_2:
        /*0010*/ 	.word	index@($__internal_1_$__cuda_sm3x_div_rn_noftz_f32_slowpath)
        /*0014*/ 	.word	0x00000000


	//----- nvinfo : EIATTR_FRAME_SIZE
	.align		4
.L_3:
        /*0018*/ 	.byte	0x04, 0x11
        /*001a*/ 	.short	(.L_5 - .L_4)
	.align		4
.L_4:
        /*001c*/ 	.word	index@($__internal_0_$__cuda_sm20_div_s64)
        /*0020*/ 	.word	0x00000000


	//----- nvinfo : EIATTR_FRAME_SIZE
	.align		4
.L_5:
        /*0024*/ 	.byte	0x04, 0x11
        /*0026*/ 	.short	(.L_7 - .L_6)
	.align		4
.L_6:
        /*0028*/ 	.word	index@(vwap_batch_f32)
        /*002c*/ 	.word	0x00000000


	//----- nvinfo : EIATTR_MIN_STACK_SIZE
	.align		4
.L_7:
        /*0030*/ 	.byte	0x04, 0x12
        /*0032*/ 	.short	(.L_9 - .L_8)
	.align		4
.L_8:
        /*0034*/ 	.word	index@(vwap_batch_f32)
        /*0038*/ 	.word	0x00000000
.L_9:


//--------------------- .nv.compat                --------------------------
	.section	.nv.compat,"",@"SHT_CUDA_COMPAT_INFO"
	.align	4
        /*0000*/ 	.byte	0x02, 0x09, 0x00, 0x00, 0x02, 0x02, 0x01, 0x00, 0x02, 0x05, 0x05, 0x00, 0x03, 0x07, 0x01, 0x01
        /*0010*/ 	.byte	0x02, 0x03, 0x00, 0x00, 0x02, 0x06, 0x01, 0x00, 0x04, 0x0b, 0x08, 0x00, 0x01, 0x00, 0x00, 0x00
        /*0020*/ 	.byte	0x00, 0x00, 0x00, 0x00


//--------------------- .nv.info.vwap_batch_f32   --------------------------
	.section	.nv.info.vwap_batch_f32,"",@"SHT_CUDA_INFO"
	.sectionflags	@""
	.align	4


	//----- nvinfo : EIATTR_CUDA_API_VERSION
	.align		4
        /*0000*/ 	.byte	0x04, 0x37
        /*0002*/ 	.short	(.L_11 - .L_10)
.L_10:
        /*0004*/ 	.word	0x00000082


	//----- nvinfo : EIATTR_KPARAM_INFO
	.align		4
.L_11:
        /*0008*/ 	.byte	0x04, 0x17
        /*000a*/ 	.short	(.L_13 - .L_12)
.L_12:
        /*000c*/ 	.word	0x00000000
        /*0010*/ 	.short	0x000a
        /*0012*/ 	.short	0x0048
        /*0014*/ 	.byte	0x00, 0xf5, 0x21, 0x00


	//----- nvinfo : EIATTR_KPARAM_INFO
	.align		4
.L_13:
        /*0018*/ 	.byte	0x04, 0x17
        /*001a*/ 	.short	(.L_15 - .L_14)
.L_14:
        /*001c*/ 	.word	0x00000000
        /*0020*/ 	.short	0x0009
        /*0022*/ 	.short	0x0044
        /*0024*/ 	.byte	0x00, 0xf0, 0x11, 0x00


	//----- nvinfo : EIATTR_KPARAM_INFO
	.align		4
.L_15:
        /*0028*/ 	.byte	0x04, 0x17
        /*002a*/ 	.short	(.L_17 - .L_16)
.L_16:
        /*002c*/ 	.word	0x00000000
        /*0030*/ 	.short	0x0008
        /*0032*/ 	.short	0x0040
        /*0034*/ 	.byte	0x00, 0xf0, 0x11, 0x00


	//----- nvinfo : EIATTR_KPARAM_INFO
	.align		4
.L_17:
        /*0038*/ 	.byte	0x04, 0x17
        /*003a*/ 	.short	(.L_19 - .L_18)
.L_18:
        /*003c*/ 	.word	0x00000000
        /*0040*/ 	.short	0x0007
        /*0042*/ 	.short	0x0038
        /*0044*/ 	.byte	0x00, 0xf5, 0x21, 0x00


	//----- nvinfo : EIATTR_KPARAM_INFO
	.align		4
.L_19:
        /*0048*/ 	.byte	0x04, 0x17
        /*004a*/ 	.short	(.L_21 - .L_20)
.L_20:
        /*004c*/ 	.word	0x00000000
        /*0050*/ 	.short	0x0006
        /*0052*/ 	.short	0x0030
        /*0054*/ 	.byte	0x00, 0xf5, 0x21, 0x00


	//----- nvinfo : EIATTR_KPARAM_INFO
	.align		4
.L_21:
        /*0058*/ 	.byte	0x04, 0x17
        /*005a*/ 	.short	(.L_23 - .L_22)
.L_22:
        /*005c*/ 	.word	0x00000000
        /*0060*/ 	.short	0x0005
        /*0062*/ 	.short	0x0028
        /*0064*/ 	.byte	0x00, 0xf5, 0x21, 0x00


	//----- nvinfo : EIATTR_KPARAM_INFO
	.align		4
.L_23:
        /*0068*/ 	.byte	0x04, 0x17
        /*006a*/ 	.short	(.L_25 - .L_24)
.L_24:
        /*006c*/ 	.word	0x00000000
        /*0070*/ 	.short	0x0004
        /*0072*/ 	.short	0x0020
        /*0074*/ 	.byte	0x00, 0xf5, 0x21, 0x00


	//----- nvinfo : EIATTR_KPARAM_INFO
	.align		4
.L_25:
        /*0078*/ 	.byte	0x04, 0x17
        /*007a*/ 	.short	(.L_27 - .L_26)
.L_26:
        /*007c*/ 	.word	0x00000000
        /*0080*/ 	.short	0x0003
        /*0082*/ 	.short	0x0018
        /*0084*/ 	.byte	0x00, 0xf5, 0x21, 0x00


	//----- nvinfo : EIATTR_KPARAM_INFO
	.align		4
.L_27:
        /*0088*/ 	.byte	0x04, 0x17
        /*008a*/ 	.short	(.L_29 - .L_28)
.L_28:
        /*008c*/ 	.word	0x00000000
        /*0090*/ 	.short	0x0002
        /*0092*/ 	.short	0x0010
        /*0094*/ 	.byte	0x00, 0xf5, 0x21, 0x00


	//----- nvinfo : EIATTR_KPARAM_INFO
	.align		4
.L_29:
        /*0098*/ 	.byte	0x04, 0x17
        /*009a*/ 	.short	(.L_31 - .L_30)
.L_30:
        /*009c*/ 	.word	0x00000000
        /*00a0*/ 	.short	0x0001
        /*00a2*/ 	.short	0x0008
        /*00a4*/ 	.byte	0x00, 0xf5, 0x21, 0x00


	//----- nvinfo : EIATTR_KPARAM_INFO
	.align		4
.L_31:
        /*00a8*/ 	.byte	0x04, 0x17
        /*00aa*/ 	.short	(.L_33 - .L_32)
.L_32:
        /*00ac*/ 	.word	0x00000000
        /*00b0*/ 	.short	0x0000
        /*00b2*/ 	.short	0x0000
        /*00b4*/ 	.byte	0x00, 0xf5, 0x21, 0x00


	//----- nvinfo : EIATTR_SPARSE_MMA_MASK
	.align		4
.L_33:
        /*00b8*/ 	.byte	0x03, 0x50
        /*00ba*/ 	.short	0x0000


	//----- nvinfo : EIATTR_MAXREG_COUNT
	.align		4
        /*00bc*/ 	.byte	0x03, 0x1b
        /*00be*/ 	.short	0x00ff


	//----- nvinfo : EIATTR_MERCURY_ISA_VERSION
	.align		4
        /*00c0*/ 	.byte	0x03, 0x5f
        /*00c2*/ 	.short	0x0101


	//----- nvinfo : EIATTR_VRC_CTA_INIT_COUNT
	.align		4
        /*00c4*/ 	.byte	0x02, 0x4a
	.zero		1
	.zero		1


	//----- nvinfo : EIATTR_EXIT_INSTR_OFFSETS
	.align		4
        /*00c8*/ 	.byte	0x04, 0x1c
        /*00ca*/ 	.short	(.L_35 - .L_34)


	//   ....[0]....
.L_34:
        /*00cc*/ 	.word	0x00000070


	//   ....[1]....
        /*00d0*/ 	.word	0x00000180


	//   ....[2]....
        /*00d4*/ 	.word	0x00000340


	//   ....[3]....
        /*00d8*/ 	.word	0x00000430


	//   ....[4]....
        /*00dc*/ 	.word	0x000004f0


	//   ....[5]....
        /*00e0*/ 	.word	0x00000550


	//   ....[6]....
        /*00e4*/ 	.word	0x000009e0


	//   ....[7]....
        /*00e8*/ 	.word	0x00001bd0


	//   ....[8]....
        /*00ec*/ 	.word	0x000020c0


	//   ....[9]....
        /*00f0*/ 	.word	0x000039e0


	//   ....[10]....
        /*00f4*/ 	.word	0x00004100


	//----- nvinfo : EIATTR_CRS_STACK_SIZE
	.align		4
.L_35:
        /*00f8*/ 	.byte	0x04, 0x1e
        /*00fa*/ 	.short	(.L_37 - .L_36)
.L_36:
        /*00fc*/ 	.word	0x00000000


	//----- nvinfo : EIATTR_CBANK_PARAM_SIZE
	.align		4
.L_37:
        /*0100*/ 	.byte	0x03, 0x19
        /*0102*/ 	.short	0x0050


	//----- nvinfo : EIATTR_PARAM_CBANK
	.align		4
        /*0104*/ 	.byte	0x04, 0x0a
        /*0106*/ 	.short	(.L_39 - .L_38)
	.align		4
.L_38:
        /*0108*/ 	.word	index@(.nv.constant0.vwap_batch_f32)
        /*010c*/ 	.short	0x0380
        /*010e*/ 	.short	0x0050


	//----- nvinfo : EIATTR_SW_WAR
	.align		4
.L_39:
        /*0110*/ 	.byte	0x04, 0x36
        /*0112*/ 	.short	(.L_41 - .L_40)
.L_40:
        /*0114*/ 	.word	0x00000008
.L_41:


//--------------------- .nv.callgraph             --------------------------
	.section	.nv.callgraph,"",@"SHT_CUDA_CALLGRAPH"
	.align	4
	.sectionentsize	8
	.align		4
        /*0000*/ 	.word	0x00000000
	.align		4
        /*0004*/ 	.word	0xffffffff
	.align		4
        /*0008*/ 	.word	0x00000000
	.align		4
        /*000c*/ 	.word	0xfffffffe
	.align		4
        /*0010*/ 	.word	0x00000000
	.align		4
        /*0014*/ 	.word	0xfffffffd
	.align		4
        /*0018*/ 	.word	0x00000000
	.align		4
        /*001c*/ 	.word	0xfffffffc


//--------------------- .text.vwap_batch_f32      --------------------------
	.section	.text.vwap_batch_f32,"ax",@progbits
	.align	128
        .global         vwap_batch_f32
        .type           vwap_batch_f32,@function
        .size           vwap_batch_f32,(.L_x_89 - vwap_batch_f32)
        .other          vwap_batch_f32,@"STO_CUDA_ENTRY STV_DEFAULT"
vwap_batch_f32:
.text.vwap_batch_f32:
[----:B------:R-:W-:Y:S01]  /*0000*/  LDC R1, c[0x0][0x37c] ;  /* 0x0000df00ff017b82 */ /* 0x000fe20000000800 */
[----:B------:R-:W0:Y:S07]  /*0010*/  S2R R0, SR_TID.X ;  /* 0x0000000000007919 */ /* 0x000e2e0000002100 */
[----:B------:R-:W0:Y:S01]  /*0020*/  S2UR UR4, SR_CTAID.X ;  /* 0x00000000000479c3 */ /* 0x000e220000002500 */
[----:B------:R-:W1:Y:S07]  /*0030*/  LDCU UR5, c[0x0][0x3c4] ;  /* 0x00007880ff0577ac */ /* 0x000e6e0008000800 */
[----:B------:R-:W0:Y:S02]  /*0040*/  LDC R11, c[0x0][0x360] ;  /* 0x0000d800ff0b7b82 */ /* 0x000e240000000800 */
[----:B0-----:R-:W-:-:S05]  /*0050*/  IMAD R11, R11, UR4, R0 ;  /* 0x000000040b0b7c24 */ /* 0x001fca000f8e0200 */
[----:B-1----:R-:W-:-:S13]  /*0060*/  ISETP.GE.AND P0, PT, R11, UR5, PT ;  /* 0x000000050b007c0c */ /* 0x002fda000bf06270 */
[----:B------:R-:W-:Y:S05]  /*0070*/  @P0 EXIT ;  /* 0x000000000000094d */ /* 0x000fea0003800000 */
[----:B------:R-:W0:Y:S01]  /*0080*/  LDC.64 R2, c[0x0][0x398] ;  /* 0x0000e600ff027b82 */ /* 0x000e220000000a00 */
[----:B------:R-:W1:Y:S07]  /*0090*/  LDCU.64 UR6, c[0x0][0x358] ;  /* 0x00006b00ff0677ac */ /* 0x000e6e0008000a00 */
[----:B------:R-:W2:Y:S08]  /*00a0*/  LDC R7, c[0x0][0x3c0] ;  /* 0x0000f000ff077b82 */ /* 0x000eb00000000800 */
[----:B------:R-:W3:Y:S01]  /*00b0*/  LDC.64 R4, c[0x0][0x3a0] ;  /* 0x0000e800ff047b82 */ /* 0x000ee20000000a00 */
[----:B0-----:R-:W-:-:S07]  /*00c0*/  IMAD.WIDE R2, R11, 0x4, R2 ;  /* 0x000000040b027825 */ /* 0x001fce00078e0202 */
[----:B------:R-:W0:Y:S01]  /*00d0*/  LDC.64 R12, c[0x0][0x3a8] ;  /* 0x0000ea00ff0c7b82 */ /* 0x000e220000000a00 */
[----:B-1----:R-:W4:Y:S07]  /*00e0*/  LDG.E.CONSTANT R2, desc[UR6][R2.64] ;  /* 0x0000000602027981 */ /* 0x002f2e000c1e9900 */
[----:B------:R-:W1:Y:S01]  /*00f0*/  LDC.64 R14, c[0x0][0x3b0] ;  /* 0x0000ec00ff0e7b82 */ /* 0x000e620000000a00 */
[----:B---3--:R-:W-:-:S04]  /*0100*/  IMAD.WIDE R4, R11, 0x4, R4 ;  /* 0x000000040b047825 */ /* 0x008fc800078e0204 */
[----:B0-----:R-:W-:-:S04]  /*0110*/  IMAD.WIDE R12, R11, 0x8, R12 ;  /* 0x000000080b0c7825 */ /* 0x001fc800078e020c */
[----:B-1----:R-:W-:-:S04]  /*0120*/  IMAD.WIDE R14, R11, 0x4, R14 ;  /* 0x000000040b0e7825 */ /* 0x002fc800078e020e */
[-C--:B--2---:R-:W-:Y:S01]  /*0130*/  IMAD R11, R11, R7.reuse, RZ ;  /* 0x000000070b0b7224 */ /* 0x084fe200078e02ff */
[----:B----4-:R-:W-:-:S04]  /*0140*/  VIMNMX R0, PT, PT, R2, R7, PT ;  /* 0x0000000702007248 */ /* 0x010fc80003fe0100 */
[----:B------:R-:W-:-:S13]  /*0150*/  ISETP.GT.AND P0, PT, R0, RZ, PT ;  /* 0x000000ff0000720c */ /* 0x000fda0003f04270 */
[----:B------:R-:W-:Y:S05]  /*0160*/  @P0 BRA `(.L_x_0) ;  /* 0x0000000000fc0947 */ /* 0x000fea0003800000 */
[----:B------:R-:W-:-:S13]  /*0170*/  ISETP.GE.AND P0, PT, R7, 0x1, PT ;  /* 0x000000010700780c */ /* 0x000fda0003f06270 */
[----:B------:R-:W-:Y:S05]  /*0180*/  @!P0 EXIT ;  /* 0x000000000000894d */ /* 0x000fea0003800000 */
[C---:B------:R-:W-:Y:S01]  /*0190*/  ISETP.GE.U32.AND P0, PT, R7.reuse, 0x8, PT ;  /* 0x000000080700780c */ /* 0x040fe20003f06070 */
[----:B------:R-:W-:Y:S01]  /*01a0*/  IMAD.MOV.U32 R0, RZ, RZ, RZ ;  /* 0x000000ffff007224 */ /* 0x000fe200078e00ff */
[----:B------:R-:W-:-:S04]  /*01b0*/  LOP3.LUT R8, R7, 0x7, RZ, 0xc0, !PT ;  /* 0x0000000707087812 */ /* 0x000fc800078ec0ff */
[----:B------:R-:W-:-:S07]  /*01c0*/  ISETP.NE.AND P1, PT, R8, RZ, PT ;  /* 0x000000ff0800720c */ /* 0x000fce0003f25270 */
[----:B------:R-:W-:Y:S06]  /*01d0*/  @!P0 BRA `(.L_x_1) ;  /* 0x0000000000588947 */ /* 0x000fec0003800000 */
[----:B------:R-:W0:Y:S01]  /*01e0*/  LDCU.64 UR4, c[0x0][0x3c8] ;  /* 0x00007900ff0477ac */ /* 0x000e220008000a00 */
[----:B------:R-:W-:Y:S01]  /*01f0*/  LOP3.LUT R0, R7, 0x7ffffff8, RZ, 0xc0, !PT ;  /* 0x7ffffff807007812 */ /* 0x000fe200078ec0ff */
[----:B------:R-:W-:Y:S02]  /*0200*/  IMAD.MOV.U32 R7, RZ, RZ, R11 ;  /* 0x000000ffff077224 */ /* 0x000fe400078e000b */
[----:B------:R-:W-:Y:S02]  /*0210*/  IMAD.MOV.U32 R9, RZ, RZ, 0x7fffffff ;  /* 0x7fffffffff097424 */ /* 0x000fe400078e00ff */
[----:B------:R-:W-:Y:S01]  /*0220*/  IMAD.MOV R6, RZ, RZ, -R0 ;  /* 0x000000ffff067224 */ /* 0x000fe200078e0a00 */
[----:B0-----:R-:W-:-:S04]  /*0230*/  UIADD3 UR4, UP0, UPT, UR4, 0x10, URZ ;  /* 0x0000001004047890 */ /* 0x001fc8000ff1e0ff */
[----:B------:R-:W-:Y:S02]  /*0240*/  UIADD3.X UR5, UPT, UPT, URZ, UR5, URZ, UP0, !UPT ;  /* 0x00000005ff057290 */ /* 0x000fe400087fe4ff */
[----:B------:R-:W-:-:S04]  /*0250*/  IMAD.U32 R4, RZ, RZ, UR4 ;  /* 0x00000004ff047e24 */ /* 0x000fc8000f8e00ff */
[----:B------:R-:W-:-:S07]  /*0260*/  MOV R5, UR5 ;  /* 0x0000000500057c02 */ /* 0x000fce0008000f00 */
.L_x_2:
[----:B0-----:R-:W-:-:S04]  /*0270*/  IMAD.WIDE R2, R7, 0x4, R4 ;  /* 0x0000000407027825 */ /* 0x001fc800078e0204 */
[----:B------:R-:W-:Y:S01]  /*0280*/  VIADD R6, R6, 0x8 ;  /* 0x0000000806067836 */ /* 0x000fe20000000000 */
[----:B------:R0:W-:Y:S01]  /*0290*/  STG.E desc[UR6][R2.64+-0x10], R9 ;  /* 0xfffff00902007986 */ /* 0x0001e2000c101906 */
[----:B------:R-:W-:-:S03]  /*02a0*/  VIADD R7, R7, 0x8 ;  /* 0x0000000807077836 */ /* 0x000fc60000000000 */
[----:B------:R0:W-:Y:S01]  /*02b0*/  STG.E desc[UR6][R2.64+-0xc], R9 ;  /* 0xfffff40902007986 */ /* 0x0001e2000c101906 */
[----:B------:R-:W-:-:S03]  /*02c0*/  ISETP.NE.AND P0, PT, R6, RZ, PT ;  /* 0x000000ff0600720c */ /* 0x000fc60003f05270 */
[----:B------:R0:W-:Y:S04]  /*02d0*/  STG.E desc[UR6][R2.64+-0x8], R9 ;  /* 0xfffff80902007986 */ /* 0x0001e8000c101906 */
[----:B------:R0:W-:Y:S04]  /*02e0*/  STG.E desc[UR6][R2.64+-0x4], R9 ;  /* 0xfffffc0902007986 */ /* 0x0001e8000c101906 */
[----:B------:R0:W-:Y:S04]  /*02f0*/  STG.E desc[UR6][R2.64], R9 ;  /* 0x0000000902007986 */ /* 0x0001e8000c101906 */
[----:B------:R0:W-:Y:S04]  /*0300*/  STG.E desc[UR6][R2.64+0x4], R9 ;  /* 0x0000040902007986 */ /* 0x0001e8000c101906 */
[----:B------:R0:W-:Y:S04]  /*0310*/  STG.E desc[UR6][R2.64+0x8], R9 ;  /* 0x0000080902007986 */ /* 0x0001e8000c101906 */
[----:B------:R0:W-:Y:S01]  /*0320*/  STG.E desc[UR6][R2.64+0xc], R9 ;  /* 0x00000c0902007986 */ /* 0x0001e2000c101906 */
[----:B------:R-:W-:Y:S05]  /*0330*/  @P0 BRA `(.L_x_2) ;  /* 0xfffffffc00cc0947 */ /* 0x000fea000383ffff */
.L_x_1:
[----:B------:R-:W-:Y:S05]  /*0340*/  @!P1 EXIT ;  /* 0x000000000000994d */ /* 0x000fea0003800000 */
[----:B------:R-:W1:Y:S01]  /*0350*/  LDC R4, c[0x0][0x3c0] ;  /* 0x0000f000ff047b82 */ /* 0x000e620000000800 */
[----:B------:R-:W-:Y:S02]  /*0360*/  ISETP.GE.U32.AND P0, PT, R8, 0x4, PT ;  /* 0x000000040800780c */ /* 0x000fe40003f06070 */
[----:B-1----:R-:W-:-:S04]  /*0370*/  LOP3.LUT R6, R4, 0x3, RZ, 0xc0, !PT ;  /* 0x0000000304067812 */ /* 0x002fc800078ec0ff */
[----:B------:R-:W-:-:S07]  /*0380*/  ISETP.NE.AND P1, PT, R6, RZ, PT ;  /* 0x000000ff0600720c */ /* 0x000fce0003f25270 */
[----:B------:R-:W-:Y:S06]  /*0390*/  @!P0 BRA `(.L_x_3) ;  /* 0x0000000000248947 */ /* 0x000fec0003800000 */
[----:B0-----:R-:W0:Y:S01]  /*03a0*/  LDC.64 R2, c[0x0][0x3c8] ;  /* 0x0000f200ff027b82 */ /* 0x001e220000000a00 */
[----:B------:R-:W-:Y:S02]  /*03b0*/  IMAD.IADD R5, R11, 0x1, R0 ;  /* 0x000000010b057824 */ /* 0x000fe400078e0200 */
[----:B------:R-:W-:Y:S02]  /*03c0*/  IMAD.MOV.U32 R7, RZ, RZ, 0x7fffffff ;  /* 0x7fffffffff077424 */ /* 0x000fe400078e00ff */
[----:B------:R-:W-:Y:S02]  /*03d0*/  VIADD R0, R0, 0x4 ;  /* 0x0000000400007836 */ /* 0x000fe40000000000 */
[----:B0-----:R-:W-:-:S05]  /*03e0*/  IMAD.WIDE R2, R5, 0x4, R2 ;  /* 0x0000000405027825 */ /* 0x001fca00078e0202 */
[----:B------:R1:W-:Y:S04]  /*03f0*/  STG.E desc[UR6][R2.64], R7 ;  /* 0x0000000702007986 */ /* 0x0003e8000c101906 */
[----:B------:R1:W-:Y:S04]  /*0400*/  STG.E desc[UR6][R2.64+0x4], R7 ;  /* 0x0000040702007986 */ /* 0x0003e8000c101906 */
[----:B------:R1:W-:Y:S04]  /*0410*/  STG.E desc[UR6][R2.64+0x8], R7 ;  /* 0x0000080702007986 */ /* 0x0003e8000c101906 */
[----:B------:R1:W-:Y:S02]  /*0420*/  STG.E desc[UR6][R2.64+0xc], R7 ;  /* 0x00000c0702007986 */ /* 0x0003e4000c101906 */
.L_x_3:
[----:B------:R-:W-:Y:S05]  /*0430*/  @!P1 EXIT ;  /* 0x000000000000994d */ /* 0x000fea0003800000 */
[----:B------:R-:W-:Y:S02]  /*0440*/  ISETP.NE.AND P0, PT, R6, 0x1, PT ;  /* 0x000000010600780c */ /* 0x000fe40003f05270 */
[----:B01----:R-:W-:-:S04]  /*0450*/  LOP3.LUT R2, R4, 0x1, RZ, 0xc0, !PT ;  /* 0x0000000104027812 */ /* 0x003fc800078ec0ff */
[----:B------:R-:W-:-:S07]  /*0460*/  ISETP.NE.U32.AND P1, PT, R2, 0x1, PT ;  /* 0x000000010200780c */ /* 0x000fce0003f25070 */
[----:B------:R-:W-:Y:S06]  /*0470*/  @!P0 BRA `(.L_x_4) ;  /* 0x00000000001c8947 */ /* 0x000fec0003800000 */
[----:B------:R-:W0:Y:S01]  /*0480*/  LDC.64 R2, c[0x0][0x3c8] ;  /* 0x0000f200ff027b82 */ /* 0x000e220000000a00 */
[----:B------:R-:W-:Y:S01]  /*0490*/  IADD3 R5, PT, PT, R11, R0, RZ ;  /* 0x000000000b057210 */ /* 0x000fe20007ffe0ff */
[----:B------:R-:W-:Y:S02]  /*04a0*/  IMAD.MOV.U32 R7, RZ, RZ, 0x7fffffff ;  /* 0x7fffffffff077424 */ /* 0x000fe400078e00ff */
[----:B------:R-:W-:Y:S02]  /*04b0*/  VIADD R0, R0, 0x2 ;  /* 0x0000000200007836 */ /* 0x000fe40000000000 */
[----:B0-----:R-:W-:-:S05]  /*04c0*/  IMAD.WIDE R2, R5, 0x4, R2 ;  /* 0x0000000405027825 */ /* 0x001fca00078e0202 */
[----:B------:R0:W-:Y:S04]  /*04d0*/  STG.E desc[UR6][R2.64], R7 ;  /* 0x0000000702007986 */ /* 0x0001e8000c101906 */
[----:B------:R0:W-:Y:S02]  /*04e0*/  STG.E desc[UR6][R2.64+0x4], R7 ;  /* 0x0000040702007986 */ /* 0x0001e4000c101906 */
.L_x_4:
[----:B------:R-:W-:Y:S05]  /*04f0*/  @P1 EXIT ;  /* 0x000000000000194d */ /* 0x000fea0003800000 */
[----:B0-----:R-:W0:Y:S01]  /*0500*/  LDC.64 R2, c[0x0][0x3c8] ;  /* 0x0000f200ff027b82 */ /* 0x001e220000000a00 */
[----:B------:R-:W-:Y:S02]  /*0510*/  IMAD.IADD R11, R11, 0x1, R0 ;  /* 0x000000010b0b7824 */ /* 0x000fe400078e0200 */
[----:B------:R-:W-:Y:S02]  /*0520*/  IMAD.MOV.U32 R5, RZ, RZ, 0x7fffffff ;  /* 0x7fffffffff057424 */ /* 0x000fe400078e00ff */
[----:B0-----:R-:W-:-:S05]  /*0530*/  IMAD.WIDE R2, R11, 0x4, R2 ;  /* 0x000000040b027825 */ /* 0x001fca00078e0202 */
[----:B------:R-:W-:Y:S01]  /*0540*/  STG.E desc[UR6][R2.64], R5 ;  /* 0x0000000502007986 */ /* 0x000fe2000c101906 */
[----:B------:R-:W-:Y:S05]  /*0550*/  EXIT ;  /* 0x000000000000794d */ /* 0x000fea0003800000 */
.L_x_0:
[----:B------:R-:W2:Y:S04]  /*0560*/  LDG.E.CONSTANT R14, desc[UR6][R14.64] ;  /* 0x000000060e0e7981 */ /* 0x000ea8000c1e9900 */
[----:B------:R0:W5:Y:S04]  /*0570*/  LDG.E.CONSTANT R9, desc[UR6][R4.64] ;  /* 0x0000000604097981 */ /* 0x000168000c1e9900 */
[----:B------:R0:W5:Y:S01]  /*0580*/  LDG.E.64.CONSTANT R2, desc[UR6][R12.64] ;  /* 0x000000060c027981 */ /* 0x000162000c1e9b00 */
[----:B------:R-:W-:Y:S01]  /*0590*/  BSSY.RECONVERGENT B0, `(.L_x_5) ;  /* 0x0000043000007945 */ /* 0x000fe20003800200 */
[----:B--2---:R-:W-:-:S02]  /*05a0*/  ISETP.GE.AND P0, PT, R14, 0x1, PT ;  /* 0x000000010e00780c */ /* 0x004fc40003f06270 */
[----:B------:R-:W-:-:S04]  /*05b0*/  VIMNMX R6, PT, PT, RZ, R14, !PT ;  /* 0x0000000eff067248 */ /* 0x000fc80007fe0100 */
[----:B------:R-:W-:-:S07]  /*05c0*/  VIMNMX.U32 R8, PT, PT, R6, R7, PT ;  /* 0x0000000706087248 */ /* 0x000fce0003fe0000 */
[----:B0-----:R-:W-:Y:S05]  /*05d0*/  @!P0 BRA `(.L_x_6) ;  /* 0x0000000000f88947 */ /* 0x001fea0003800000 */
[C---:B------:R-:W-:Y:S01]  /*05e0*/  VIADD R0, R8.reuse, 0xffffffff ;  /* 0xffffffff08007836 */ /* 0x040fe20000000000 */
[----:B------:R-:W-:Y:S01]  /*05f0*/  LOP3.LUT R14, R8, 0x7, RZ, 0xc0, !PT ;  /* 0x00000007080e7812 */ /* 0x000fe200078ec0ff */
[----:B------:R-:W-:Y:S03]  /*0600*/  BSSY.RECONVERGENT B1, `(.L_x_7) ;  /* 0x000001b000017945 */ /* 0x000fe60003800200 */
[----:B------:R-:W-:Y:S01]  /*0610*/  ISETP.GE.U32.AND P0, PT, R0, 0x7, PT ;  /* 0x000000070000780c */ /* 0x000fe20003f06070 */
[----:B------:R-:W-:Y:S01]  /*0620*/  HFMA2 R0, -RZ, RZ, 0, 0 ;  /* 0x00000000ff007431 */ /* 0x000fe200000001ff */
[----:B------:R-:W-:-:S11]  /*0630*/  ISETP.NE.AND P1, PT, R14, RZ, PT ;  /* 0x000000ff0e00720c */ /* 0x000fd60003f25270 */
[----:B------:R-:W-:Y:S05]  /*0640*/  @!P0 BRA `(.L_x_8) ;  /* 0x0000000000588947 */ /* 0x000fea0003800000 */
        /* <DEDUP_REMOVED lines=8> */
[----:B------:R-:W-:-:S07]  /*06d0*/  IMAD.U32 R13, RZ, RZ, UR5 ;  /* 0x00000005ff0d7e24 */ /* 0x000fce000f8e00ff */
.L_x_9:
[----:B0-----:R-:W-:Y:S01]  /*06e0*/  IMAD.WIDE R4, R15, 0x4, R12 ;  /* 0x000000040f047825 */ /* 0x001fe200078e020c */
[----:B------:R-:W-:-:S03]  /*06f0*/  IADD3 R10, PT, PT, R10, 0x8, RZ ;  /* 0x000000080a0a7810 */ /* 0x000fc60007ffe0ff */
[----:B------:R-:W-:Y:S01]  /*0700*/  VIADD R15, R15, 0x8 ;  /* 0x000000080f0f7836 */ /* 0x000fe20000000000 */
[----:B------:R0:W-:Y:S01]  /*0710*/  STG.E desc[UR6][R4.64+-0x10], R17 ;  /* 0xfffff01104007986 */ /* 0x0001e2000c101906 */
[----:B------:R-:W-:-:S03]  /*0720*/  ISETP.NE.AND P0, PT, R10, RZ, PT ;  /* 0x000000ff0a00720c */ /* 0x000fc60003f05270 */
[----:B------:R0:W-:Y:S04]  /*0730*/  STG.E desc[UR6][R4.64+-0xc], R17 ;  /* 0xfffff41104007986 */ /* 0x0001e8000c101906 */
[----:B------:R0:W-:Y:S04]  /*0740*/  STG.E desc[UR6][R4.64+-0x8], R17 ;  /* 0xfffff81104007986 */ /* 0x0001e8000c101906 */
[----:B------:R0:W-:Y:S04]  /*0750*/  STG.E desc[UR6][R4.64+-0x4], R17 ;  /* 0xfffffc1104007986 */ /* 0x0001e8000c101906 */
[----:B------:R0:W-:Y:S04]  /*0760*/  STG.E desc[UR6][R4.64], R17 ;  /* 0x0000001104007986 */ /* 0x0001e8000c101906 */
[----:B------:R0:W-:Y:S04]  /*0770*/  STG.E desc[UR6][R4.64+0x4], R17 ;  /* 0x0000041104007986 */ /* 0x0001e8000c101906 */
[----:B------:R0:W-:Y:S04]  /*0780*/  STG.E desc[UR6][R4.64+0x8], R17 ;  /* 0x0000081104007986 */ /* 0x0001e8000c101906 */
[----:B------:R0:W-:Y:S01]  /*0790*/  STG.E desc[UR6][R4.64+0xc], R17 ;  /* 0x00000c1104007986 */ /* 0x0001e2000c101906 */
[----:B------:R-:W-:Y:S05]  /*07a0*/  @P0 BRA `(.L_x_9) ;  /* 0xfffffffc00cc0947 */ /* 0x000fea000383ffff */
.L_x_8:
[----:B------:R-:W-:Y:S05]  /*07b0*/  BSYNC.RECONVERGENT B1 ;  /* 0x0000000000017941 */ /* 0x000fea0003800200 */
.L_x_7:
[----:B------:R-:W-:Y:S05]  /*07c0*/  @!P1 BRA `(.L_x_6) ;  /* 0x00000000007c9947 */ /* 0x000fea0003800000 */
[----:B------:R-:W-:Y:S01]  /*07d0*/  ISETP.GE.U32.AND P0, PT, R14, 0x4, PT ;  /* 0x000000040e00780c */ /* 0x000fe20003f06070 */
[----:B------:R-:W-:Y:S01]  /*07e0*/  BSSY.RECONVERGENT B1, `(.L_x_10) ;  /* 0x000000d000017945 */ /* 0x000fe20003800200 */
[----:B------:R-:W-:-:S04]  /*07f0*/  LOP3.LUT R10, R8, 0x3, RZ, 0xc0, !PT ;  /* 0x00000003080a7812 */ /* 0x000fc800078ec0ff */
        /* <DEDUP_REMOVED lines=11> */
.L_x_11:
[----:B------:R-:W-:Y:S05]  /*08b0*/  BSYNC.RECONVERGENT B1 ;  /* 0x0000000000017941 */ /* 0x000fea0003800200 */
.L_x_10:
[----:B------:R-:W-:Y:S05]  /*08c0*/  @!P1 BRA `(.L_x_6) ;  /* 0x00000000003c9947 */ /* 0x000fea0003800000 */
[----:B01----:R-:W-:Y:S02]  /*08d0*/  LOP3.LUT R4, R8, 0x1, RZ, 0xc0, !PT ;  /* 0x0000000108047812 */ /* 0x003fe400078ec0ff */
[----:B------:R-:W-:Y:S02]  /*08e0*/  ISETP.NE.AND P0, PT, R10, 0x1, PT ;  /* 0x000000010a00780c */ /* 0x000fe40003f05270 */
[----:B------:R-:W-:-:S11]  /*08f0*/  ISETP.NE.U32.AND P1, PT, R4, 0x1, PT ;  /* 0x000000010400780c */ /* 0x000fd60003f25070 */
[----:B------:R-:W0:Y:S01]  /*0900*/  @P0 LDC.64 R4, c[0x0][0x3c8] ;  /* 0x0000f200ff040b82 */ /* 0x000e220000000a00 */
[----:B------:R-:W-:Y:S01]  /*0910*/  @P0 IMAD.IADD R13, R11, 0x1, R0 ;  /* 0x000000010b0d0824 */ /* 0x000fe200078e0200 */
[----:B------:R-:W-:Y:S01]  /*0920*/  @P0 IADD3 R0, PT, PT, R0, 0x2, RZ ;  /* 0x0000000200000810 */ /* 0x000fe20007ffe0ff */
[----:B------:R-:W-:-:S04]  /*0930*/  @P0 IMAD.MOV.U32 R19, RZ, RZ, 0x7fffffff ;  /* 0x7fffffffff130424 */ /* 0x000fc800078e00ff */
[----:B------:R-:W-:Y:S01]  /*0940*/  @!P1 IMAD.IADD R17, R11, 0x1, R0 ;  /* 0x000000010b119824 */ /* 0x000fe200078e0200 */
[----:B------:R-:W1:Y:S01]  /*0950*/  @!P1 LDC.64 R14, c[0x0][0x3c8] ;  /* 0x0000f200ff0e9b82 */ /* 0x000e620000000a00 */
[----:B0-----:R-:W-:-:S05]  /*0960*/  @P0 IMAD.WIDE R12, R13, 0x4, R4 ;  /* 0x000000040d0c0825 */ /* 0x001fca00078e0204 */
[----:B------:R2:W-:Y:S01]  /*0970*/  @P0 STG.E desc[UR6][R12.64], R19 ;  /* 0x000000130c000986 */ /* 0x0005e2000c101906 */
[----:B-1----:R-:W-:-:S03]  /*0980*/  @!P1 IMAD.WIDE R4, R17, 0x4, R14 ;  /* 0x0000000411049825 */ /* 0x002fc600078e020e */
[----:B------:R2:W-:Y:S01]  /*0990*/  @P0 STG.E desc[UR6][R12.64+0x4], R19 ;  /* 0x000004130c000986 */ /* 0x0005e2000c101906 */
[----:B------:R-:W-:-:S05]  /*09a0*/  @!P1 IMAD.MOV.U32 R15, RZ, RZ, 0x7fffffff ;  /* 0x7fffffffff0f9424 */ /* 0x000fca00078e00ff */
[----:B------:R2:W-:Y:S02]  /*09b0*/  @!P1 STG.E desc[UR6][R4.64], R15 ;  /* 0x0000000f04009986 */ /* 0x0005e4000c101906 */
.L_x_6:
[----:B------:R-:W-:Y:S05]  /*09c0*/  BSYNC.RECONVERGENT B0 ;  /* 0x0000000000007941 */ /* 0x000fea0003800200 */
.L_x_5:
[----:B------:R-:W-:-:S13]  /*09d0*/  ISETP.GE.U32.AND P0, PT, R6, R7, PT ;  /* 0x000000070600720c */ /* 0x000fda0003f06070 */
[----:B------:R-:W-:Y:S05]  /*09e0*/  @P0 EXIT ;  /* 0x000000000000094d */ /* 0x000fea0003800000 */
[----:B--2---:R-:W2:Y:S01]  /*09f0*/  LDC.64 R12, c[0x0][0x3b8] ;  /* 0x0000ee00ff0c7b82 */ /* 0x004ea20000000a00 */
[----:B-----5:R-:W-:-:S04]  /*0a00*/  ISETP.GT.U32.AND P1, PT, R2, 0x1, PT ;  /* 0x000000010200780c */ /* 0x020fc80003f24070 */
[----:B------:R-:W-:-:S04]  /*0a10*/  ISETP.GT.AND.EX P1, PT, R3, RZ, PT, P1 ;  /* 0x000000ff0300720c */ /* 0x000fc80003f24310 */
[----:B------:R-:W-:Y:S02]  /*0a20*/  SEL R26, R3, RZ, P1 ;  /* 0x000000ff031a7207 */ /* 0x000fe40000800000 */
[----:B------:R-:W-:Y:S02]  /*0a30*/  SEL R25, R2, 0x1, P1 ;  /* 0x0000000102197807 */ /* 0x000fe40000800000 */
[----:B--2---:R-:W-:-:S04]  /*0a40*/  ISETP.NE.U32.AND P0, PT, R12, RZ, PT ;  /* 0x000000ff0c00720c */ /* 0x004fc80003f05070 */
[----:B------:R-:W-:-:S13]  /*0a50*/  ISETP.NE.AND.EX P0, PT, R13, RZ, PT, P0 ;  /* 0x000000ff0d00720c */ /* 0x000fda0003f05300 */
[----:B------:R-:W-:Y:S05]  /*0a60*/  @P0 BRA `(.L_x_12) ;  /* 0x0000001400a00947 */ /* 0x000fea0003800000 */
[----:B------:R-:W-:Y:S01]  /*0a70*/  IMAD.IADD R0, R8, 0x1, -R7 ;  /* 0x0000000108007824 */ /* 0x000fe200078e0a07 */
[----:B------:R-:W-:Y:S01]  /*0a80*/  BSSY.RECONVERGENT B2, `(.L_x_13) ;  /* 0x0000113000027945 */ /* 0x000fe20003800200 */
[----:B01----:R-:W-:Y:S02]  /*0a90*/  IMAD.IADD R5, R7, 0x1, -R8 ;  /* 0x0000000107057824 */ /* 0x003fe400078e0a08 */
[----:B------:R-:W-:Y:S01]  /*0aa0*/  IMAD.MOV.U32 R3, RZ, RZ, RZ ;  /* 0x000000ffff037224 */ /* 0x000fe200078e00ff */
[----:B------:R-:W-:Y:S01]  /*0ab0*/  ISETP.GT.U32.AND P0, PT, R0, -0x4, PT ;  /* 0xfffffffc0000780c */ /* 0x000fe20003f04070 */
[----:B------:R-:W-:Y:S01]  /*0ac0*/  IMAD.MOV.U32 R38, RZ, RZ, 0x0 ;  /* 0x00000000ff267424 */ /* 0x000fe200078e00ff */
[----:B------:R-:W-:Y:S01]  /*0ad0*/  MOV R0, RZ ;  /* 0x000000ff00007202 */ /* 0x000fe20000000f00 */
[----:B------:R-:W-:Y:S01]  /*0ae0*/  IMAD.MOV.U32 R39, RZ, RZ, -0x80000000 ;  /* 0x80000000ff277424 */ /* 0x000fe200078e00ff */
[----:B------:R-:W-:-:S09]  /*0af0*/  LOP3.LUT R2, R5, 0x3, RZ, 0xc0, !PT ;  /* 0x0000000305027812 */ /* 0x000fd200078ec0ff */
[----:B------:R-:W-:Y:S05]  /*0b00*/  @P0 BRA `(.L_x_14) ;  /* 0x0000001000280947 */ /* 0x000fea0003800000 */
[----:B------:R-:W0:Y:S01]  /*0b10*/  LDCU.128 UR8, c[0x0][0x380] ;  /* 0x00007000ff0877ac */ /* 0x000e220008000c00 */
[----:B------:R-:W-:Y:S01]  /*0b20*/  ISETP.LT.U32.AND P0, PT, R7, R6, PT ;  /* 0x000000060700720c */ /* 0x000fe20003f01070 */
[----:B------:R-:W1:Y:S01]  /*0b30*/  LDC.64 R12, c[0x0][0x3c8] ;  /* 0x0000f200ff0c7b82 */ /* 0x000e620000000a00 */
[----:B------:R-:W-:Y:S01]  /*0b40*/  LOP3.LUT R5, R5, 0xfffffffc, RZ, 0xc0, !PT ;  /* 0xfffffffc05057812 */ /* 0x000fe200078ec0ff */
[----:B------:R-:W2:Y:S01]  /*0b50*/  LDCU.64 UR4, c[0x0][0x390] ;  /* 0x00007200ff0477ac */ /* 0x000ea20008000a00 */
[----:B------:R-:W-:Y:S01]  /*0b60*/  ISETP.LT.U32.AND.EX P0, PT, RZ, RZ, PT, P0 ;  /* 0x000000ffff00720c */ /* 0x000fe20003f01100 */
[----:B------:R-:W-:Y:S02]  /*0b70*/  HFMA2 R38, -RZ, RZ, 0, 0 ;  /* 0x00000000ff267431 */ /* 0x000fe400000001ff */
[----:B------:R-:W-:Y:S01]  /*0b80*/  IMAD.IADD R4, R11, 0x1, R8 ;  /* 0x000000010b047824 */ /* 0x000fe200078e0208 */
[----:B------:R-:W-:Y:S01]  /*0b90*/  SEL R6, R6, R7, !P0 ;  /* 0x0000000706067207 */ /* 0x000fe20004000000 */
[----:B------:R-:W-:-:S02]  /*0ba0*/  IMAD.MOV.U32 R0, RZ, RZ, RZ ;  /* 0x000000ffff007224 */ /* 0x000fc400078e00ff */
[----:B------:R-:W-:Y:S01]  /*0bb0*/  IMAD.MOV.U32 R39, RZ, RZ, -0x80000000 ;  /* 0x80000000ff277424 */ /* 0x000fe200078e00ff */
[----:B------:R-:W-:Y:S01]  /*0bc0*/  LEA R18, P1, R6, 0x8, 0x2 ;  /* 0x0000000806127811 */ /* 0x000fe200078210ff */
[----:B------:R-:W-:-:S03]  /*0bd0*/  IMAD.MOV R5, RZ, RZ, -R5 ;  /* 0x000000ffff057224 */ /* 0x000fc600078e0a05 */
[C---:B------:R-:W-:Y:S02]  /*0be0*/  LEA.HI.X R19, R6.reuse, RZ, RZ, 0x2, P1 ;  /* 0x000000ff06137211 */ /* 0x040fe400008f14ff */
[----:B0-----:R-:W-:Y:S02]  /*0bf0*/  LEA R20, P0, R6, UR8, 0x3 ;  /* 0x0000000806147c11 */ /* 0x001fe4000f8018ff */
[----:B------:R-:W-:Y:S02]  /*0c00*/  IADD3 R16, P2, PT, R18, UR10, RZ ;  /* 0x0000000a12107c10 */ /* 0x000fe4000ff5e0ff */
[----:B------:R-:W-:Y:S02]  /*0c10*/  LEA.HI.X R21, R6, UR9, RZ, 0x3, P0 ;  /* 0x0000000906157c11 */ /* 0x000fe400080f1cff */
[----:B------:R-:W-:Y:S02]  /*0c20*/  IADD3 R20, P0, PT, R20, 0x10, RZ ;  /* 0x0000001014147810 */ /* 0x000fe40007f1e0ff */
[----:B--2---:R-:W-:-:S02]  /*0c30*/  IADD3 R18, P1, PT, R18, UR4, RZ ;  /* 0x0000000412127c10 */ /* 0x004fc4000ff3e0ff */
[C---:B------:R-:W-:Y:S01]  /*0c40*/  IADD3.X R17, PT, PT, R19.reuse, UR11, RZ, P2, !PT ;  /* 0x0000000b13117c10 */ /* 0x040fe200097fe4ff */
[----:B------:R-:W-:Y:S01]  /*0c50*/  IMAD.X R21, RZ, RZ, R21, P0 ;  /* 0x000000ffff157224 */ /* 0x000fe200000e0615 */
[----:B------:R-:W-:-:S09]  /*0c60*/  IADD3.X R19, PT, PT, R19, UR5, RZ, P1, !PT ;  /* 0x0000000513137c10 */ /* 0x000fd20008ffe4ff */
.L_x_35:
[----:B------:R-:W-:Y:S01]  /*0c70*/  ISETP.NE.AND P0, PT, R9, 0x3, PT ;  /* 0x000000030900780c */ /* 0x000fe20003f05270 */
[----:B------:R-:W-:Y:S01]  /*0c80*/  BSSY.RECONVERGENT B0, `(.L_x_15) ;  /* 0x000001f000007945 */ /* 0x000fe20003800200 */
[----:B------:R-:W-:-:S11]  /*0c90*/  CS2R R36, SRZ ;  /* 0x0000000000247805 */ /* 0x000fd6000001ff00 */
[----:B------:R-:W-:Y:S05]  /*0ca0*/  @!P0 BRA `(.L_x_16) ;  /* 0x0000000000708947 */ /* 0x000fea0003800000 */
[----:B------:R-:W2:Y:S02]  /*0cb0*/  LDG.E.64.CONSTANT R6, desc[UR6][R20.64+-0x10] ;  /* 0xfffff00614067981 */ /* 0x000ea4000c1e9b00 */
[----:B--2---:R-:W-:-:S04]  /*0cc0*/  LOP3.LUT R10, R7, R26, RZ, 0xfc, !PT ;  /* 0x0000001a070a7212 */ /* 0x004fc800078efcff */
[----:B------:R-:W-:-:S13]  /*0cd0*/  ISETP.NE.U32.AND P0, PT, R10, RZ, PT ;  /* 0x000000ff0a00720c */ /* 0x000fda0003f05070 */
[----:B------:R-:W-:Y:S05]  /*0ce0*/  @P0 BRA `(.L_x_17) ;  /* 0x0000000000500947 */ /* 0x000fea0003800000 */
[----:B------:R-:W0:Y:S01]  /*0cf0*/  I2F.U32.RP R7, R25 ;  /* 0x0000001900077306 */ /* 0x000e220000209000 */
[----:B------:R-:W-:Y:S01]  /*0d00*/  ISETP.NE.U32.AND P2, PT, R25, RZ, PT ;  /* 0x000000ff1900720c */ /* 0x000fe20003f45070 */
[----:B------:R-:W-:-:S06]  /*0d10*/  IMAD.MOV.U32 R37, RZ, RZ, RZ ;  /* 0x000000ffff257224 */ /* 0x000fcc00078e00ff */
[----:B0-----:R-:W0:Y:S02]  /*0d20*/  MUFU.RCP R7, R7 ;  /* 0x0000000700077308 */ /* 0x001e240000001000 */
[----:B0-----:R-:W-:-:S06]  /*0d30*/  VIADD R14, R7, 0xffffffe ;  /* 0x0ffffffe070e7836 */ /* 0x001fcc0000000000 */
[----:B------:R0:W2:Y:S02]  /*0d40*/  F2I.FTZ.U32.TRUNC.NTZ R15, R14 ;  /* 0x0000000e000f7305 */ /* 0x0000a4000021f000 */
[----:B0-----:R-:W-:Y:S01]  /*0d50*/  MOV R14, RZ ;  /* 0x000000ff000e7202 */ /* 0x001fe20000000f00 */
[----:B--2---:R-:W-:-:S04]  /*0d60*/  IMAD.MOV R10, RZ, RZ, -R15 ;  /* 0x000000ffff0a7224 */ /* 0x004fc800078e0a0f */
[----:B------:R-:W-:-:S04]  /*0d70*/  IMAD R23, R10, R25, RZ ;  /* 0x000000190a177224 */ /* 0x000fc800078e02ff */
[----:B------:R-:W-:-:S06]  /*0d80*/  IMAD.HI.U32 R15, R15, R23, R14 ;  /* 0x000000170f0f7227 */ /* 0x000fcc00078e000e */
[----:B------:R-:W-:-:S04]  /*0d90*/  IMAD.HI.U32 R36, R15, R6, RZ ;  /* 0x000000060f247227 */ /* 0x000fc800078e00ff */
[----:B------:R-:W-:-:S04]  /*0da0*/  IMAD.MOV R10, RZ, RZ, -R36 ;  /* 0x000000ffff0a7224 */ /* 0x000fc800078e0a24 */
[----:B------:R-:W-:-:S05]  /*0db0*/  IMAD R6, R25, R10, R6 ;  /* 0x0000000a19067224 */ /* 0x000fca00078e0206 */
[----:B------:R-:W-:-:S13]  /*0dc0*/  ISETP.GE.U32.AND P0, PT, R6, R25, PT ;  /* 0x000000190600720c */ /* 0x000fda0003f06070 */
[----:B------:R-:W-:Y:S02]  /*0dd0*/  @P0 IMAD.IADD R6, R6, 0x1, -R25 ;  /* 0x0000000106060824 */ /* 0x000fe400078e0a19 */
[----:B------:R-:W-:-:S03]  /*0de0*/  @P0 VIADD R36, R36, 0x1 ;  /* 0x0000000124240836 */ /* 0x000fc60000000000 */
[----:B------:R-:W-:-:S13]  /*0df0*/  ISETP.GE.U32.AND P1, PT, R6, R25, PT ;  /* 0x000000190600720c */ /* 0x000fda0003f26070 */
[----:B------:R-:W-:Y:S01]  /*0e00*/  @P1 VIADD R36, R36, 0x1 ;  /* 0x0000000124241836 */ /* 0x000fe20000000000 */
[----:B------:R-:W-:Y:S01]  /*0e10*/  @!P2 LOP3.LUT R36, RZ, R25, RZ, 0x33, !PT ;  /* 0x00000019ff24a212 */ /* 0x000fe200078e33ff */
[----:B------:R-:W-:Y:S06]  /*0e20*/  BRA `(.L_x_16) ;  /* 0x0000000000107947 */ /* 0x000fec0003800000 */
.L_x_17:
[----:B------:R-:W-:-:S07]  /*0e30*/  MOV R10, 0xe50 ;  /* 0x00000e50000a7802 */ /* 0x000fce0000000f00 */
[----:B-1----:R-:W-:Y:S05]  /*0e40*/  CALL.REL.NOINC `($__internal_0_$__cuda_sm20_div_s64) ;  /* 0x0000003000b07944 */ /* 0x002fea0003c00000 */
[----:B------:R-:W-:Y:S01]  /*0e50*/  MOV R36, R23 ;  /* 0x0000001700247202 */ /* 0x000fe20000000f00 */
[----:B------:R-:W-:-:S07]  /*0e60*/  IMAD.MOV.U32 R37, RZ, RZ, R6 ;  /* 0x000000ffff257224 */ /* 0x000fce00078e0006 */
.L_x_16:
[----:B------:R-:W-:Y:S05]  /*0e70*/  BSYNC.RECONVERGENT B0 ;  /* 0x0000000000007941 */ /* 0x000fea0003800200 */
.L_x_15:
[----:B------:R-:W2:Y:S04]  /*0e80*/  LDG.E.CONSTANT R7, desc[UR6][R16.64+-0x8] ;  /* 0xfffff80610077981 */ /* 0x000ea8000c1e9900 */
[----:B------:R-:W3:Y:S01]  /*0e90*/  LDG.E.CONSTANT R10, desc[UR6][R18.64+-0x8] ;  /* 0xfffff806120a7981 */ /* 0x000ee2000c1e9900 */
[----:B------:R-:W-:Y:S01]  /*0ea0*/  ISETP.NE.U32.AND P0, PT, R36, R38, PT ;  /* 0x000000262400720c */ /* 0x000fe20003f05070 */
[----:B------:R-:W-:Y:S01]  /*0eb0*/  BSSY.RECONVERGENT B3, `(.L_x_18) ;  /* 0x0000015000037945 */ /* 0x000fe20003800200 */
[----:B------:R-:W-:Y:S02]  /*0ec0*/  ISETP.NE.AND P3, PT, R9, 0x3, PT ;  /* 0x000000030900780c */ /* 0x000fe40003f65270 */
[----:B------:R-:W-:-:S04]  /*0ed0*/  ISETP.NE.AND.EX P0, PT, R37, R39, PT, P0 ;  /* 0x000000272500720c */ /* 0x000fc80003f05300 */
[----:B------:R-:W-:Y:S02]  /*0ee0*/  FSEL R6, R3, RZ, !P0 ;  /* 0x000000ff03067208 */ /* 0x000fe40004000000 */
[----:B------:R-:W-:-:S03]  /*0ef0*/  FSEL R0, R0, RZ, !P0 ;  /* 0x000000ff00007208 */ /* 0x000fc60004000000 */
[----:B--2---:R-:W-:Y:S01]  /*0f00*/  FADD R3, R6, R7 ;  /* 0x0000000706037221 */ /* 0x004fe20000000000 */
[----:B------:R-:W-:-:S03]  /*0f10*/  FSETP.GT.AND P5, PT, R7, -R6, PT ;  /* 0x800000060700720b */ /* 0x000fc60003fa4000 */
[----:B------:R-:W0:Y:S01]  /*0f20*/  MUFU.RCP R14, R3 ;  /* 0x00000003000e7308 */ /* 0x000e220000001000 */
[----:B---3--:R-:W-:-:S07]  /*0f30*/  FFMA R0, R7, R10, R0 ;  /* 0x0000000a07007223 */ /* 0x008fce0000000000 */
[----:B------:R-:W2:Y:S01]  /*0f40*/  FCHK P0, R0, R3 ;  /* 0x0000000300007302 */ /* 0x000ea20000000000 */
[----:B0-----:R-:W-:-:S04]  /*0f50*/  FFMA R15, -R3, R14, 1 ;  /* 0x3f800000030f7423 */ /* 0x001fc8000000010e */
[----:B------:R-:W-:-:S04]  /*0f60*/  FFMA R15, R14, R15, R14 ;  /* 0x0000000f0e0f7223 */ /* 0x000fc8000000000e */
[----:B------:R-:W-:-:S04]  /*0f70*/  FFMA R10, R0, R15, RZ ;  /* 0x0000000f000a7223 */ /* 0x000fc800000000ff */
[----:B------:R-:W-:-:S04]  /*0f80*/  FFMA R6, -R3, R10, R0 ;  /* 0x0000000a03067223 */ /* 0x000fc80000000100 */
[----:B------:R-:W-:Y:S01]  /*0f90*/  FFMA R6, R15, R6, R10 ;  /* 0x000000060f067223 */ /* 0x000fe2000000000a */
[----:B-1----:R-:W-:Y:S01]  /*0fa0*/  IMAD.WIDE R14, R4, 0x4, R12 ;  /* 0x00000004040e7825 */ /* 0x002fe200078e020c */
[----:B--2---:R-:W-:Y:S06]  /*0fb0*/  @!P0 BRA `(.L_x_19) ;  /* 0x0000000000108947 */ /* 0x004fec0003800000 */
[----:B------:R-:W-:Y:S01]  /*0fc0*/  IMAD.MOV.U32 R29, RZ, RZ, R0 ;  /* 0x000000ffff1d7224 */ /* 0x000fe200078e0000 */
[----:B------:R-:W-:Y:S01]  /*0fd0*/  MOV R10, 0x1000 ;  /* 0x00001000000a7802 */ /* 0x000fe20000000f00 */
[----:B------:R-:W-:-:S07]  /*0fe0*/  IMAD.MOV.U32 R30, RZ, RZ, R3 ;  /* 0x000000ffff1e7224 */ /* 0x000fce00078e0003 */
[----:B------:R-:W-:Y:S05]  /*0ff0*/  CALL.REL.NOINC `($__internal_1_$__cuda_sm3x_div_rn_noftz_f32_slowpath) ;  /* 0x0000003400947944 */ /* 0x000fea0003c00000 */
.L_x_19:
[----:B------:R-:W-:Y:S05]  /*1000*/  BSYNC.RECONVERGENT B3 ;  /* 0x0000000000037941 */ /* 0x000fea0003800200 */
.L_x_18:
[----:B------:R-:W-:Y:S01]  /*1010*/  FSEL R7, R6, +QNAN , P5 ;  /* 0x7fffffff06077808 */ /* 0x000fe20002800000 */
[----:B------:R-:W-:Y:S01]  /*1020*/  BSSY.RECONVERGENT B0, `(.L_x_20) ;  /* 0x0000020000007945 */ /* 0x000fe20003800200 */
[----:B------:R-:W-:-:S03]  /*1030*/  CS2R R38, SRZ ;  /* 0x0000000000267805 */ /* 0x000fc6000001ff00 */
[----:B------:R0:W-:Y:S01]  /*1040*/  STG.E desc[UR6][R14.64], R7 ;  /* 0x000000070e007986 */ /* 0x0001e2000c101906 */
[----:B------:R-:W-:Y:S05]  /*1050*/  @!P3 BRA `(.L_x_21) ;  /* 0x000000000070b947 */ /* 0x000fea0003800000 */
[----:B0-----:R-:W2:Y:S02]  /*1060*/  LDG.E.64.CONSTANT R6, desc[UR6][R20.64+-0x8] ;  /* 0xfffff80614067981 */ /* 0x001ea4000c1e9b00 */
        /* <DEDUP_REMOVED lines=8> */
[----:B------:R0:W1:Y:S02]  /*10f0*/  F2I.FTZ.U32.TRUNC.NTZ R23, R22 ;  /* 0x0000001600177305 */ /* 0x000064000021f000 */
[----:B0-----:R-:W-:Y:S02]  /*1100*/  HFMA2 R22, -RZ, RZ, 0, 0 ;  /* 0x00000000ff167431 */ /* 0x001fe400000001ff */
[----:B-1----:R-:W-:-:S04]  /*1110*/  IMAD.MOV R24, RZ, RZ, -R23 ;  /* 0x000000ffff187224 */ /* 0x002fc800078e0a17 */
        /* <DEDUP_REMOVED lines=12> */
.L_x_22:
[----:B------:R-:W-:-:S07]  /*11e0*/  MOV R10, 0x1200 ;  /* 0x00001200000a7802 */ /* 0x000fce0000000f00 */
[----:B------:R-:W-:Y:S05]  /*11f0*/  CALL.REL.NOINC `($__internal_0_$__cuda_sm20_div_s64) ;  /* 0x0000002c00c47944 */ /* 0x000fea0003c00000 */
[----:B------:R-:W-:Y:S01]  /*1200*/  MOV R38, R23 ;  /* 0x0000001700267202 */ /* 0x000fe20000000f00 */
[----:B------:R-:W-:-:S07]  /*1210*/  IMAD.MOV.U32 R39, RZ, RZ, R6 ;  /* 0x000000ffff277224 */ /* 0x000fce00078e0006 */
.L_x_21:
[----:B------:R-:W-:Y:S05]  /*1220*/  BSYNC.RECONVERGENT B0 ;  /* 0x0000000000007941 */ /* 0x000fea0003800200 */
.L_x_20:
[----:B0-----:R-:W2:Y:S04]  /*1230*/  LDG.E.CONSTANT R7, desc[UR6][R16.64+-0x4] ;  /* 0xfffffc0610077981 */ /* 0x001ea8000c1e9900 */
        /* <DEDUP_REMOVED lines=11> */
[----:B------:R-:W1:Y:S01]  /*12f0*/  FCHK P0, R0, R3 ;  /* 0x0000000300007302 */ /* 0x000e620000000000 */
[----:B0-----:R-:W-:-:S04]  /*1300*/  FFMA R23, -R3, R22, 1 ;  /* 0x3f80000003177423 */ /* 0x001fc80000000116 */
[----:B------:R-:W-:-:S04]  /*1310*/  FFMA R23, R22, R23, R22 ;  /* 0x0000001716177223 */ /* 0x000fc80000000016 */
[----:B------:R-:W-:-:S04]  /*1320*/  FFMA R10, R0, R23, RZ ;  /* 0x00000017000a7223 */ /* 0x000fc800000000ff */
[----:B------:R-:W-:-:S04]  /*1330*/  FFMA R6, -R3, R10, R0 ;  /* 0x0000000a03067223 */ /* 0x000fc80000000100 */
[----:B------:R-:W-:Y:S01]  /*1340*/  FFMA R6, R23, R6, R10 ;  /* 0x0000000617067223 */ /* 0x000fe2000000000a */
[----:B-1----:R-:W-:Y:S06]  /*1350*/  @!P0 BRA `(.L_x_24) ;  /* 0x0000000000108947 */ /* 0x002fec0003800000 */
[----:B------:R-:W-:Y:S01]  /*1360*/  IMAD.MOV.U32 R29, RZ, RZ, R0 ;  /* 0x000000ffff1d7224 */ /* 0x000fe200078e0000 */
[----:B------:R-:W-:Y:S01]  /*1370*/  MOV R10, 0x13a0 ;  /* 0x000013a0000a7802 */ /* 0x000fe20000000f00 */
[----:B------:R-:W-:-:S07]  /*1380*/  IMAD.MOV.U32 R30, RZ, RZ, R3 ;  /* 0x000000ffff1e7224 */ /* 0x000fce00078e0003 */
[----:B------:R-:W-:Y:S05]  /*1390*/  CALL.REL.NOINC `($__internal_1_$__cuda_sm3x_div_rn_noftz_f32_slowpath) ;  /* 0x0000003000ac7944 */ /* 0x000fea0003c00000 */
.L_x_24:
[----:B------:R-:W-:Y:S05]  /*13a0*/  BSYNC.RECONVERGENT B3 ;  /* 0x0000000000037941 */ /* 0x000fea0003800200 */
.L_x_23:
        /* <DEDUP_REMOVED lines=29> */
.L_x_27:
[----:B------:R-:W-:-:S07]  /*1580*/  MOV R10, 0x15a0 ;  /* 0x000015a0000a7802 */ /* 0x000fce0000000f00 */
[----:B------:R-:W-:Y:S05]  /*1590*/  CALL.REL.NOINC `($__internal_0_$__cuda_sm20_div_s64) ;  /* 0x0000002800dc7944 */ /* 0x000fea0003c00000 */
[----:B------:R-:W-:Y:S01]  /*15a0*/  MOV R36, R23 ;  /* 0x0000001700247202 */ /* 0x000fe20000000f00 */
[----:B------:R-:W-:-:S07]  /*15b0*/  IMAD.MOV.U32 R37, RZ, RZ, R6 ;  /* 0x000000ffff257224 */ /* 0x000fce00078e0006 */
.L_x_26:
[----:B------:R-:W-:Y:S05]  /*15c0*/  BSYNC.RECONVERGENT B0 ;  /* 0x0000000000007941 */ /* 0x000fea0003800200 */
.L_x_25:
        /* <DEDUP_REMOVED lines=23> */
.L_x_29:
[----:B------:R-:W-:Y:S05]  /*1740*/  BSYNC.RECONVERGENT B3 ;  /* 0x0000000000037941 */ /* 0x000fea0003800200 */
.L_x_28:
        /* <DEDUP_REMOVED lines=29> */
.L_x_32:
[----:B------:R-:W-:-:S07]  /*1920*/  MOV R10, 0x1940 ;  /* 0x00001940000a7802 */ /* 0x000fce0000000f00 */
[----:B------:R-:W-:Y:S05]  /*1930*/  CALL.REL.NOINC `($__internal_0_$__cuda_sm20_div_s64) ;  /* 0x0000002400f47944 */ /* 0x000fea0003c00000 */
[----:B------:R-:W-:Y:S01]  /*1940*/  MOV R38, R23 ;  /* 0x0000001700267202 */ /* 0x000fe20000000f00 */
[----:B------:R-:W-:-:S07]  /*1950*/  IMAD.MOV.U32 R39, RZ, RZ, R6 ;  /* 0x000000ffff277224 */ /* 0x000fce00078e0006 */
.L_x_31:
[----:B------:R-:W-:Y:S05]  /*1960*/  BSYNC.RECONVERGENT B0 ;  /* 0x0000000000007941 */ /* 0x000fea0003800200 */
.L_x_30:
[----:B------:R-:W2:Y:S04]  /*1970*/  LDG.E.CONSTANT R6, desc[UR6][R16.64+0x4] ;  /* 0x0000040610067981 */ /* 0x000ea8000c1e9900 */
[----:B0-----:R-:W3:Y:S01]  /*1980*/  LDG.E.CONSTANT R7, desc[UR6][R18.64+0x4] ;  /* 0x0000040612077981 */ /* 0x001ee2000c1e9900 */
[----:B------:R-:W-:Y:S01]  /*1990*/  ISETP.NE.U32.AND P0, PT, R38, R36, PT ;  /* 0x000000242600720c */ /* 0x000fe20003f05070 */
[----:B------:R-:W-:Y:S03]  /*19a0*/  BSSY.RECONVERGENT B3, `(.L_x_33) ;  /* 0x0000013000037945 */ /* 0x000fe60003800200 */
[----:B------:R-:W-:-:S04]  /*19b0*/  ISETP.NE.AND.EX P0, PT, R39, R37, PT, P0 ;  /* 0x000000252700720c */ /* 0x000fc80003f05300 */
[----:B------:R-:W-:Y:S02]  /*19c0*/  FSEL R3, R3, RZ, !P0 ;  /* 0x000000ff03037208 */ /* 0x000fe40004000000 */
[----:B------:R-:W-:-:S03]  /*19d0*/  FSEL R29, R0, RZ, !P0 ;  /* 0x000000ff001d7208 */ /* 0x000fc60004000000 */
[----:B--2---:R-:W-:Y:S01]  /*19e0*/  FADD R30, R3, R6 ;  /* 0x00000006031e7221 */ /* 0x004fe20000000000 */
[----:B------:R-:W-:-:S03]  /*19f0*/  FSETP.GT.AND P3, PT, R6, -R3, PT ;  /* 0x800000030600720b */ /* 0x000fc60003f64000 */
[----:B------:R-:W0:Y:S01]  /*1a00*/  MUFU.RCP R10, R30 ;  /* 0x0000001e000a7308 */ /* 0x000e220000001000 */
[----:B---3--:R-:W-:Y:S01]  /*1a10*/  FFMA R29, R6, R7, R29 ;  /* 0x00000007061d7223 */ /* 0x008fe2000000001d */
[----:B------:R-:W-:-:S06]  /*1a20*/  IMAD.MOV.U32 R3, RZ, RZ, R30 ;  /* 0x000000ffff037224 */ /* 0x000fcc00078e001e */
[----:B------:R-:W1:Y:S01]  /*1a30*/  FCHK P0, R29, R30 ;  /* 0x0000001e1d007302 */ /* 0x000e620000000000 */
[----:B0-----:R-:W-:-:S04]  /*1a40*/  FFMA R23, -R30, R10, 1 ;  /* 0x3f8000001e177423 */ /* 0x001fc8000000010a */
[----:B------:R-:W-:-:S04]  /*1a50*/  FFMA R10, R10, R23, R10 ;  /* 0x000000170a0a7223 */ /* 0x000fc8000000000a */
[----:B------:R-:W-:-:S04]  /*1a60*/  FFMA R7, R29, R10, RZ ;  /* 0x0000000a1d077223 */ /* 0x000fc800000000ff */
[----:B------:R-:W-:-:S04]  /*1a70*/  FFMA R0, -R30, R7, R29 ;  /* 0x000000071e007223 */ /* 0x000fc8000000011d */
[----:B------:R-:W-:Y:S01]  /*1a80*/  FFMA R6, R10, R0, R7 ;  /* 0x000000000a067223 */ /* 0x000fe20000000007 */
[----:B------:R-:W-:Y:S01]  /*1a90*/  IMAD.MOV.U32 R0, RZ, RZ, R29 ;  /* 0x000000ffff007224 */ /* 0x000fe200078e001d */
[----:B-1----:R-:W-:Y:S06]  /*1aa0*/  @!P0 BRA `(.L_x_34) ;  /* 0x0000000000088947 */ /* 0x002fec0003800000 */
[----:B------:R-:W-:-:S07]  /*1ab0*/  MOV R10, 0x1ad0 ;  /* 0x00001ad0000a7802 */ /* 0x000fce0000000f00 */
[----:B------:R-:W-:Y:S05]  /*1ac0*/  CALL.REL.NOINC `($__internal_1_$__cuda_sm3x_div_rn_noftz_f32_slowpath) ;  /* 0x0000002800e07944 */ /* 0x000fea0003c00000 */
.L_x_34:
[----:B------:R-:W-:Y:S05]  /*1ad0*/  BSYNC.RECONVERGENT B3 ;  /* 0x0000000000037941 */ /* 0x000fea0003800200 */
.L_x_33:
[----:B------:R-:W-:Y:S01]  /*1ae0*/  FSEL R7, R6, +QNAN , P3 ;  /* 0x7fffffff06077808 */ /* 0x000fe20001800000 */
[----:B------:R-:W-:Y:S01]  /*1af0*/  VIADD R5, R5, 0x4 ;  /* 0x0000000405057836 */ /* 0x000fe20000000000 */
[----:B------:R-:W-:Y:S01]  /*1b00*/  IADD3 R20, P1, PT, R20, 0x20, RZ ;  /* 0x0000002014147810 */ /* 0x000fe20007f3e0ff */
[----:B------:R-:W-:Y:S01]  /*1b10*/  VIADD R8, R8, 0x4 ;  /* 0x0000000408087836 */ /* 0x000fe20000000000 */
[----:B------:R-:W-:Y:S01]  /*1b20*/  IADD3 R16, P3, PT, R16, 0x10, RZ ;  /* 0x0000001010107810 */ /* 0x000fe20007f7e0ff */
[----:B------:R0:W-:Y:S01]  /*1b30*/  STG.E desc[UR6][R14.64+0xc], R7 ;  /* 0x00000c070e007986 */ /* 0x0001e2000c101906 */
[----:B------:R-:W-:Y:S01]  /*1b40*/  ISETP.NE.AND P0, PT, R5, RZ, PT ;  /* 0x000000ff0500720c */ /* 0x000fe20003f05270 */
[----:B------:R-:W-:Y:S01]  /*1b50*/  IMAD.X R21, RZ, RZ, R21, P1 ;  /* 0x000000ffff157224 */ /* 0x000fe200008e0615 */
[----:B------:R-:W-:Y:S01]  /*1b60*/  IADD3 R18, P2, PT, R18, 0x10, RZ ;  /* 0x0000001012127810 */ /* 0x000fe20007f5e0ff */
[----:B------:R-:W-:Y:S02]  /*1b70*/  IMAD.X R17, RZ, RZ, R17, P3 ;  /* 0x000000ffff117224 */ /* 0x000fe400018e0611 */
[----:B------:R-:W-:Y:S01]  /*1b80*/  VIADD R4, R4, 0x4 ;  /* 0x0000000404047836 */ /* 0x000fe20000000000 */
[----:B------:R-:W-:-:S07]  /*1b90*/  IADD3.X R19, PT, PT, RZ, R19, RZ, P2, !PT ;  /* 0x00000013ff137210 */ /* 0x000fce00017fe4ff */
[----:B0-----:R-:W-:Y:S05]  /*1ba0*/  @P0 BRA `(.L_x_35) ;  /* 0xfffffff000300947 */ /* 0x001fea000383ffff */
.L_x_14:
[----:B------:R-:W-:Y:S05]  /*1bb0*/  BSYNC.RECONVERGENT B2 ;  /* 0x0000000000027941 */ /* 0x000fea0003800200 */
.L_x_13:
[----:B------:R-:W-:-:S13]  /*1bc0*/  ISETP.NE.AND P0, PT, R2, RZ, PT ;  /* 0x000000ff0200720c */ /* 0x000fda0003f05270 */
[----:B------:R-:W-:Y:S05]  /*1bd0*/  @!P0 EXIT ;  /* 0x000000000000894d */ /* 0x000fea0003800000 */
[----:B------:R-:W0:Y:S01]  /*1be0*/  LDC.64 R4, c[0x0][0x390] ;  /* 0x0000e400ff047b82 */ /* 0x000e220000000a00 */
[----:B------:R-:W-:Y:S02]  /*1bf0*/  IMAD.IADD R11, R11, 0x1, R8 ;  /* 0x000000010b0b7824 */ /* 0x000fe400078e0208 */
[----:B------:R-:W-:-:S05]  /*1c00*/  IMAD.MOV R2, RZ, RZ, -R2 ;  /* 0x000000ffff027224 */ /* 0x000fca00078e0a02 */
[----:B------:R-:W1:Y:S08]  /*1c10*/  LDC.64 R12, c[0x0][0x388] ;  /* 0x0000e200ff0c7b82 */ /* 0x000e700000000a00 */
[----:B------:R-:W2:Y:S08]  /*1c20*/  LDC.64 R14, c[0x0][0x380] ;  /* 0x0000e000ff0e7b82 */ /* 0x000eb00000000a00 */
[----:B------:R-:W3:Y:S01]  /*1c30*/  LDC.64 R16, c[0x0][0x3c8] ;  /* 0x0000f200ff107b82 */ /* 0x000ee20000000a00 */
[----:B0-----:R-:W-:-:S04]  /*1c40*/  IMAD.WIDE.U32 R4, R8, 0x4, R4 ;  /* 0x0000000408047825 */ /* 0x001fc800078e0004 */
[----:B-1----:R-:W-:-:S04]  /*1c50*/  IMAD.WIDE.U32 R12, R8, 0x4, R12 ;  /* 0x00000004080c7825 */ /* 0x002fc800078e000c */
[----:B--2---:R-:W-:-:S07]  /*1c60*/  IMAD.WIDE.U32 R14, R8, 0x8, R14 ;  /* 0x00000008080e7825 */ /* 0x004fce00078e000e */
.L_x_41:
[----:B------:R-:W-:Y:S01]  /*1c70*/  ISETP.NE.AND P0, PT, R9, 0x3, PT ;  /* 0x000000030900780c */ /* 0x000fe20003f05270 */
[----:B------:R-:W-:Y:S01]  /*1c80*/  BSSY.RECONVERGENT B0, `(.L_x_36) ;  /* 0x0000021000007945 */ /* 0x000fe20003800200 */
[----:B0-----:R-:W-:Y:S01]  /*1c90*/  MOV R19, R39 ;  /* 0x0000002700137202 */ /* 0x001fe20000000f00 */
[----:B------:R-:W-:Y:S01]  /*1ca0*/  IMAD.MOV.U32 R21, RZ, RZ, R38 ;  /* 0x000000ffff157224 */ /* 0x000fe200078e0026 */
[----:B------:R-:W-:-:S09]  /*1cb0*/  CS2R R38, SRZ ;  /* 0x0000000000267805 */ /* 0x000fd2000001ff00 */
        /* <DEDUP_REMOVED lines=11> */
[----:B0-----:R-:W-:Y:S02]  /*1d70*/  IMAD.MOV.U32 R22, RZ, RZ, RZ ;  /* 0x000000ffff167224 */ /* 0x001fe400078e00ff */
[----:B-1----:R-:W-:-:S04]  /*1d80*/  IMAD.MOV R10, RZ, RZ, -R23 ;  /* 0x000000ffff0a7224 */ /* 0x002fc800078e0a17 */
[----:B------:R-:W-:-:S04]  /*1d90*/  IMAD R7, R10, R25, RZ ;  /* 0x000000190a077224 */ /* 0x000fc800078e02ff */
[----:B------:R-:W-:-:S06]  /*1da0*/  IMAD.HI.U32 R7, R23, R7, R22 ;  /* 0x0000000717077227 */ /* 0x000fcc00078e0016 */
[----:B------:R-:W-:-:S04]  /*1db0*/  IMAD.HI.U32 R38, R7, R6, RZ ;  /* 0x0000000607267227 */ /* 0x000fc800078e00ff */
[----:B------:R-:W-:-:S04]  /*1dc0*/  IMAD.MOV R7, RZ, RZ, -R38 ;  /* 0x000000ffff077224 */ /* 0x000fc800078e0a26 */
[----:B------:R-:W-:-:S05]  /*1dd0*/  IMAD R6, R25, R7, R6 ;  /* 0x0000000719067224 */ /* 0x000fca00078e0206 */
[----:B------:R-:W-:-:S13]  /*1de0*/  ISETP.GE.U32.AND P0, PT, R6, R25, PT ;  /* 0x000000190600720c */ /* 0x000fda0003f06070 */
[----:B------:R-:W-:Y:S01]  /*1df0*/  @P0 IADD3 R6, PT, PT, R6, -R25, RZ ;  /* 0x8000001906060210 */ /* 0x000fe20007ffe0ff */
[----:B------:R-:W-:-:S03]  /*1e00*/  @P0 VIADD R38, R38, 0x1 ;  /* 0x0000000126260836 */ /* 0x000fc60000000000 */
[----:B------:R-:W-:-:S13]  /*1e10*/  ISETP.GE.U32.AND P1, PT, R6, R25, PT ;  /* 0x000000190600720c */ /* 0x000fda0003f26070 */
[----:B------:R-:W-:Y:S01]  /*1e20*/  @P1 VIADD R38, R38, 0x1 ;  /* 0x0000000126261836 */ /* 0x000fe20000000000 */
[----:B------:R-:W-:Y:S01]  /*1e30*/  @!P2 LOP3.LUT R38, RZ, R25, RZ, 0x33, !PT ;  /* 0x00000019ff26a212 */ /* 0x000fe200078e33ff */
[----:B------:R-:W-:Y:S06]  /*1e40*/  BRA `(.L_x_37) ;  /* 0x0000000000107947 */ /* 0x000fec0003800000 */
.L_x_38:
[----:B------:R-:W-:-:S07]  /*1e50*/  MOV R10, 0x1e70 ;  /* 0x00001e70000a7802 */ /* 0x000fce0000000f00 */
[----:B---3--:R-:W-:Y:S05]  /*1e60*/  CALL.REL.NOINC `($__internal_0_$__cuda_sm20_div_s64) ;  /* 0x0000002000a87944 */ /* 0x008fea0003c00000 */
[----:B------:R-:W-:Y:S02]  /*1e70*/  IMAD.MOV.U32 R38, RZ, RZ, R23 ;  /* 0x000000ffff267224 */ /* 0x000fe400078e0017 */
[----:B------:R-:W-:-:S07]  /*1e80*/  IMAD.MOV.U32 R39, RZ, RZ, R6 ;  /* 0x000000ffff277224 */ /* 0x000fce00078e0006 */
.L_x_37:
[----:B------:R-:W-:Y:S05]  /*1e90*/  BSYNC.RECONVERGENT B0 ;  /* 0x0000000000007941 */ /* 0x000fea0003800200 */
.L_x_36:
[----:B------:R-:W2:Y:S04]  /*1ea0*/  LDG.E.CONSTANT R6, desc[UR6][R12.64] ;  /* 0x000000060c067981 */ /* 0x000ea8000c1e9900 */
[----:B------:R-:W4:Y:S01]  /*1eb0*/  LDG.E.CONSTANT R7, desc[UR6][R4.64] ;  /* 0x0000000604077981 */ /* 0x000f22000c1e9900 */
        /* <DEDUP_REMOVED lines=8> */
[----:B----4-:R-:W-:Y:S01]  /*1f40*/  FFMA R29, R6, R7, R29 ;  /* 0x00000007061d7223 */ /* 0x010fe2000000001d */
[----:B------:R-:W-:-:S06]  /*1f50*/  MOV R3, R30 ;  /* 0x0000001e00037202 */ /* 0x000fcc0000000f00 */
        /* <DEDUP_REMOVED lines=9> */
[----:B---3--:R-:W-:Y:S05]  /*1ff0*/  CALL.REL.NOINC `($__internal_1_$__cuda_sm3x_div_rn_noftz_f32_slowpath) ;  /* 0x0000002400947944 */ /* 0x008fea0003c00000 */
.L_x_40:
[----:B------:R-:W-:Y:S05]  /*2000*/  BSYNC.RECONVERGENT B2 ;  /* 0x0000000000027941 */ /* 0x000fea0003800200 */
.L_x_39:
[----:B------:R-:W-:Y:S01]  /*2010*/  VIADD R2, R2, 0x1 ;  /* 0x0000000102027836 */ /* 0x000fe20000000000 */
[----:B------:R-:W-:Y:S01]  /*2020*/  FSEL R19, R6, +QNAN , P3 ;  /* 0x7fffffff06137808 */ /* 0x000fe20001800000 */
[----:B---3--:R-:W-:Y:S01]  /*2030*/  IMAD.WIDE R6, R11, 0x4, R16 ;  /* 0x000000040b067825 */ /* 0x008fe200078e0210 */
[----:B------:R-:W-:Y:S02]  /*2040*/  IADD3 R4, P1, PT, R4, 0x4, RZ ;  /* 0x0000000404047810 */ /* 0x000fe40007f3e0ff */
[----:B------:R-:W-:Y:S02]  /*2050*/  ISETP.NE.AND P0, PT, R2, RZ, PT ;  /* 0x000000ff0200720c */ /* 0x000fe40003f05270 */
[----:B------:R-:W-:Y:S01]  /*2060*/  IADD3 R12, P2, PT, R12, 0x4, RZ ;  /* 0x000000040c0c7810 */ /* 0x000fe20007f5e0ff */
[----:B------:R0:W-:Y:S01]  /*2070*/  STG.E desc[UR6][R6.64], R19 ;  /* 0x0000001306007986 */ /* 0x0001e2000c101906 */
[----:B------:R-:W-:Y:S01]  /*2080*/  IADD3 R14, P3, PT, R14, 0x8, RZ ;  /* 0x000000080e0e7810 */ /* 0x000fe20007f7e0ff */
[----:B------:R-:W-:-:S02]  /*2090*/  IMAD.X R5, RZ, RZ, R5, P1 ;  /* 0x000000ffff057224 */ /* 0x000fc400008e0605 */
[----:B------:R-:W-:Y:S01]  /*20a0*/  IMAD.X R13, RZ, RZ, R13, P2 ;  /* 0x000000ffff0d7224 */ /* 0x000fe200010e060d */
[----:B------:R-:W-:-:S05]  /*20b0*/  IADD3.X R15, PT, PT, RZ, R15, RZ, P3, !PT ;  /* 0x0000000fff0f7210 */ /* 0x000fca0001ffe4ff */
[----:B------:R-:W-:Y:S05]  /*20c0*/  @!P0 EXIT ;  /* 0x000000000000894d */ /* 0x000fea0003800000 */
[----:B------:R-:W-:Y:S01]  /*20d0*/  VIADD R11, R11, 0x1 ;  /* 0x000000010b0b7836 */ /* 0x000fe20000000000 */
[----:B------:R-:W-:Y:S06]  /*20e0*/  BRA `(.L_x_41) ;  /* 0xfffffff800e07947 */ /* 0x000fec000383ffff */
.L_x_12:
[----:B------:R-:W-:Y:S01]  /*20f0*/  IMAD.IADD R0, R8, 0x1, -R7 ;  /* 0x0000000108007824 */ /* 0x000fe200078e0a07 */
[----:B------:R-:W-:Y:S01]  /*2100*/  ISETP.NE.AND P0, PT, R9, 0x3, PT ;  /* 0x000000030900780c */ /* 0x000fe20003f05270 */
[----:B------:R-:W-:Y:S01]  /*2110*/  BSSY.RECONVERGENT B2, `(.L_x_42) ;  /* 0x000018b000027945 */ /* 0x000fe20003800200 */
[----:B------:R-:W-:Y:S02]  /*2120*/  HFMA2 R31, -RZ, RZ, 0, 0 ;  /* 0x00000000ff1f7431 */ /* 0x000fe400000001ff */
[----:B------:R-:W-:Y:S01]  /*2130*/  IMAD.MOV.U32 R38, RZ, RZ, 0x0 ;  /* 0x00000000ff267424 */ /* 0x000fe200078e00ff */
[----:B------:R-:W-:Y:S01]  /*2140*/  ISETP.GT.U32.AND P1, PT, R0, -0x4, PT ;  /* 0xfffffffc0000780c */ /* 0x000fe20003f24070 */
[----:B------:R-:W-:Y:S01]  /*2150*/  IMAD.MOV.U32 R0, RZ, RZ, RZ ;  /* 0x000000ffff007224 */ /* 0x000fe200078e00ff */
[----:B01----:R-:W-:Y:S01]  /*2160*/  SEL R4, R2, R25, !P0 ;  /* 0x0000001902047207 */ /* 0x003fe20004000000 */
[----:B------:R-:W-:Y:S01]  /*2170*/  IMAD.MOV.U32 R39, RZ, RZ, -0x80000000 ;  /* 0x80000000ff277424 */ /* 0x000fe200078e00ff */
[----:B------:R-:W-:Y:S01]  /*2180*/  SEL R2, R3, R26, !P0 ;  /* 0x0000001a03027207 */ /* 0x000fe20004000000 */
[----:B------:R-:W-:Y:S01]  /*2190*/  IMAD.IADD R3, R7, 0x1, -R8 ;  /* 0x0000000107037824 */ /* 0x000fe200078e0a08 */
[----:B------:R-:W-:-:S02]  /*21a0*/  ISETP.GT.U32.AND P0, PT, R4, RZ, PT ;  /* 0x000000ff0400720c */ /* 0x000fc40003f04070 */
[----:B------:R-:W-:Y:S02]  /*21b0*/  VIMNMX R4, PT, PT, R4, 0x1, !PT ;  /* 0x0000000104047848 */ /* 0x000fe40007fe0100 */
[----:B------:R-:W-:Y:S02]  /*21c0*/  ISETP.GT.AND.EX P0, PT, R2, RZ, PT, P0 ;  /* 0x000000ff0200720c */ /* 0x000fe40003f04300 */
[----:B------:R-:W-:Y:S02]  /*21d0*/  LOP3.LUT R5, R3, 0x3, RZ, 0xc0, !PT ;  /* 0x0000000303057812 */ /* 0x000fe400078ec0ff */
[----:B------:R-:W-:Y:S01]  /*21e0*/  SEL R4, R4, 0x1, P0 ;  /* 0x0000000104047807 */ /* 0x000fe20000000000 */
[----:B------:R-:W-:Y:S08]  /*21f0*/  @P1 BRA `(.L_x_43) ;  /* 0x0000001400f01947 */ /* 0x000ff00003800000 */
[----:B------:R-:W-:Y:S01]  /*2200*/  ISETP.LT.U32.AND P0, PT, R7, R6, PT ;  /* 0x000000060700720c */ /* 0x000fe20003f01070 */
[----:B------:R-:W0:Y:S01]  /*2210*/  LDCU.128 UR8, c[0x0][0x380] ;  /* 0x00007000ff0877ac */ /* 0x000e220008000c00 */
[----:B------:R-:W-:Y:S01]  /*2220*/  LOP3.LUT R2, R3, 0xfffffffc, RZ, 0xc0, !PT ;  /* 0xfffffffc03027812 */ /* 0x000fe200078ec0ff */
[----:B------:R-:W-:Y:S01]  /*2230*/  IMAD.IADD R3, R11, 0x1, R8 ;  /* 0x000000010b037824 */ /* 0x000fe200078e0208 */
[----:B------:R-:W-:Y:S01]  /*2240*/  ISETP.LT.U32.AND.EX P0, PT, RZ, RZ, PT, P0 ;  /* 0x000000ffff00720c */ /* 0x000fe20003f01100 */
[----:B------:R-:W1:Y:S01]  /*2250*/  LDCU.64 UR4, c[0x0][0x390] ;  /* 0x00007200ff0477ac */ /* 0x000e620008000a00 */
[----:B------:R-:W-:Y:S02]  /*2260*/  IMAD.MOV.U32 R38, RZ, RZ, 0x0 ;  /* 0x00000000ff267424 */ /* 0x000fe400078e00ff */
[----:B------:R-:W-:Y:S01]  /*2270*/  SEL R6, R6, R7, !P0 ;  /* 0x0000000706067207 */ /* 0x000fe20004000000 */
[----:B------:R-:W-:Y:S02]  /*2280*/  IMAD.MOV.U32 R39, RZ, RZ, -0x80000000 ;  /* 0x80000000ff277424 */ /* 0x000fe400078e00ff */
[----:B------:R-:W-:Y:S01]  /*2290*/  IMAD.MOV R2, RZ, RZ, -R2 ;  /* 0x000000ffff027224 */ /* 0x000fe200078e0a02 */
[----:B------:R-:W-:-:S04]  /*22a0*/  LEA R7, P0, R6, 0x8, 0x2 ;  /* 0x0000000806077811 */ /* 0x000fc800078010ff */
[C---:B------:R-:W-:Y:S02]  /*22b0*/  LEA.HI.X R0, R6.reuse, RZ, RZ, 0x2, P0 ;  /* 0x000000ff06007211 */ /* 0x040fe400000f14ff */
[C---:B------:R-:W-:Y:S02]  /*22c0*/  IADD3 R12, P0, PT, R7.reuse, R12, RZ ;  /* 0x0000000c070c7210 */ /* 0x040fe40007f1e0ff */
[----:B0-----:R-:W-:Y:S02]  /*22d0*/  LEA R14, P1, R6, UR8, 0x3 ;  /* 0x00000008060e7c11 */ /* 0x001fe4000f8218ff */
[C---:B------:R-:W-:Y:S01]  /*22e0*/  IADD3 R18, P3, PT, R7.reuse, UR10, RZ ;  /* 0x0000000a07127c10 */ /* 0x040fe2000ff7e0ff */
[----:B------:R-:W-:Y:S01]  /*22f0*/  IMAD.X R13, R0, 0x1, R13, P0 ;  /* 0x00000001000d7824 */ /* 0x000fe200000e060d */
[----:B-1----:R-:W-:Y:S02]  /*2300*/  IADD3 R16, P2, PT, R7, UR4, RZ ;  /* 0x0000000407107c10 */ /* 0x002fe4000ff5e0ff */
[----:B------:R-:W-:-:S02]  /*2310*/  LEA.HI.X R6, R6, UR9, RZ, 0x3, P1 ;  /* 0x0000000906067c11 */ /* 0x000fc400088f1cff */
[----:B------:R-:W-:Y:S02]  /*2320*/  IADD3 R14, P0, PT, R14, 0x10, RZ ;  /* 0x000000100e0e7810 */ /* 0x000fe40007f1e0ff */
[C---:B------:R-:W-:Y:S02]  /*2330*/  IADD3.X R19, PT, PT, R0.reuse, UR11, RZ, P3, !PT ;  /* 0x0000000b00137c10 */ /* 0x040fe40009ffe4ff */
[----:B------:R-:W-:Y:S01]  /*2340*/  IADD3.X R17, PT, PT, R0, UR5, RZ, P2, !PT ;  /* 0x0000000500117c10 */ /* 0x000fe200097fe4ff */
[----:B------:R-:W-:Y:S01]  /*2350*/  IMAD.X R15, RZ, RZ, R6, P0 ;  /* 0x000000ffff0f7224 */ /* 0x000fe200000e0606 */
[----:B------:R-:W-:-:S07]  /*2360*/  MOV R0, RZ ;  /* 0x000000ff00007202 */ /* 0x000fce0000000f00 */
.L_x_68:
[----:B------:R-:W-:Y:S01]  /*2370*/  ISETP.NE.AND P0, PT, R9, 0x3, PT ;  /* 0x000000030900780c */ /* 0x000fe20003f05270 */
[----:B------:R-:W-:-:S12]  /*2380*/  BSSY.RECONVERGENT B0, `(.L_x_44) ;  /* 0x000003b000007945 */ /* 0x000fd80003800200 */
[----:B------:R-:W-:Y:S05]  /*2390*/  @P0 BRA `(.L_x_45) ;  /* 0x0000000000740947 */ /* 0x000fea0003800000 */
[----:B------:R-:W2:Y:S01]  /*23a0*/  LDG.E.CONSTANT R21, desc[UR6][R12.64+-0x8] ;  /* 0xfffff8060c157981 */ /* 0x000ea2000c1e9900 */
[-C--:B------:R-:W-:Y:S02]  /*23b0*/  IABS R10, R4.reuse ;  /* 0x00000004000a7213 */ /* 0x080fe40000000000 */
[----:B------:R-:W-:Y:S02]  /*23c0*/  IABS R22, R4 ;  /* 0x0000000400167213 */ /* 0x000fe40000000000 */
[----:B------:R-:W0:Y:S03]  /*23d0*/  I2F.RP R20, R10 ;  /* 0x0000000a00147306 */ /* 0x000e260000209400 */
[----:B------:R-:W-:-:S05]  /*23e0*/  IMAD.MOV R22, RZ, RZ, -R22 ;  /* 0x000000ffff167224 */ /* 0x000fca00078e0a16 */
[----:B0-----:R-:W0:Y:S02]  /*23f0*/  MUFU.RCP R20, R20 ;  /* 0x0000001400147308 */ /* 0x001e240000001000 */
[----:B0-----:R-:W-:-:S06]  /*2400*/  IADD3 R6, PT, PT, R20, 0xffffffe, RZ ;  /* 0x0ffffffe14067810 */ /* 0x001fcc0007ffe0ff */
[----:B------:R0:W1:Y:S02]  /*2410*/  F2I.FTZ.U32.TRUNC.NTZ R7, R6 ;  /* 0x0000000600077305 */ /* 0x000064000021f000 */
[----:B0-----:R-:W-:Y:S02]  /*2420*/  IMAD.MOV.U32 R6, RZ, RZ, RZ ;  /* 0x000000ffff067224 */ /* 0x001fe400078e00ff */
[----:B-1----:R-:W-:-:S04]  /*2430*/  IMAD.MOV R23, RZ, RZ, -R7 ;  /* 0x000000ffff177224 */ /* 0x002fc800078e0a07 */
[----:B------:R-:W-:-:S04]  /*2440*/  IMAD R23, R23, R10, RZ ;  /* 0x0000000a17177224 */ /* 0x000fc800078e02ff */
[----:B------:R-:W-:-:S04]  /*2450*/  IMAD.HI.U32 R7, R7, R23, R6 ;  /* 0x0000001707077227 */ /* 0x000fc800078e0006 */
[----:B------:R-:W-:Y:S01]  /*2460*/  IMAD.MOV.U32 R23, RZ, RZ, R22 ;  /* 0x000000ffff177224 */ /* 0x000fe200078e0016 */
[----:B--2---:R-:W-:Y:S02]  /*2470*/  IABS R20, R21 ;  /* 0x0000001500147213 */ /* 0x004fe40000000000 */
[----:B------:R-:W-:-:S03]  /*2480*/  LOP3.LUT R21, R21, R4, RZ, 0x3c, !PT ;  /* 0x0000000415157212 */ /* 0x000fc600078e3cff */
[----:B------:R-:W-:Y:S01]  /*2490*/  IMAD.HI.U32 R7, R7, R20, RZ ;  /* 0x0000001407077227 */ /* 0x000fe200078e00ff */
[----:B------:R-:W-:-:S03]  /*24a0*/  ISETP.GE.AND P2, PT, R21, RZ, PT ;  /* 0x000000ff1500720c */ /* 0x000fc60003f46270 */
[----:B------:R-:W-:-:S05]  /*24b0*/  IMAD R23, R7, R23, R20 ;  /* 0x0000001707177224 */ /* 0x000fca00078e0214 */
[----:B------:R-:W-:-:S13]  /*24c0*/  ISETP.GT.U32.AND P1, PT, R10, R23, PT ;  /* 0x000000170a00720c */ /* 0x000fda0003f24070 */
[-C--:B------:R-:W-:Y:S01]  /*24d0*/  @!P1 IADD3 R23, PT, PT, R23, -R10.reuse, RZ ;  /* 0x8000000a17179210 */ /* 0x080fe20007ffe0ff */
[----:B------:R-:W-:Y:S01]  /*24e0*/  @!P1 VIADD R7, R7, 0x1 ;  /* 0x0000000107079836 */ /* 0x000fe20000000000 */
[----:B------:R-:W-:Y:S02]  /*24f0*/  ISETP.NE.AND P1, PT, R4, RZ, PT ;  /* 0x000000ff0400720c */ /* 0x000fe40003f25270 */
[----:B------:R-:W-:-:S13]  /*2500*/  ISETP.GE.U32.AND P0, PT, R23, R10, PT ;  /* 0x0000000a1700720c */ /* 0x000fda0003f06070 */
[----:B------:R-:W-:-:S04]  /*2510*/  @P0 VIADD R7, R7, 0x1 ;  /* 0x0000000107070836 */ /* 0x000fc80000000000 */
[----:B------:R-:W-:Y:S01]  /*2520*/  @!P2 IMAD.MOV R7, RZ, RZ, -R7 ;  /* 0x000000ffff07a224 */ /* 0x000fe200078e0a07 */
[----:B------:R-:W-:-:S04]  /*2530*/  @!P1 LOP3.LUT R7, RZ, R4, RZ, 0x33, !PT ;  /* 0x00000004ff079212 */ /* 0x000fc800078e33ff */
[--C-:B------:R-:W-:Y:S01]  /*2540*/  SHF.R.S32.HI R37, RZ, 0x1f, R7.reuse ;  /* 0x0000001fff257819 */ /* 0x100fe20000011407 */
[----:B------:R-:W-:Y:S01]  /*2550*/  IMAD.MOV.U32 R36, RZ, RZ, R7 ;  /* 0x000000ffff247224 */ /* 0x000fe200078e0007 */
[----:B------:R-:W-:Y:S06]  /*2560*/  BRA `(.L_x_46) ;  /* 0x0000000000707947 */ /* 0x000fec0003800000 */
.L_x_45:
        /* <DEDUP_REMOVED lines=8> */
[----:B0-----:R-:W-:-:S06]  /*25f0*/  IADD3 R20, PT, PT, R10, 0xffffffe, RZ ;  /* 0x0ffffffe0a147810 */ /* 0x001fcc0007ffe0ff */
        /* <DEDUP_REMOVED lines=9> */
[----:B------:R-:W-:Y:S01]  /*2690*/  @P0 IMAD.IADD R6, R6, 0x1, -R25 ;  /* 0x0000000106060824 */ /* 0x000fe200078e0a19 */
[----:B------:R-:W-:-:S04]  /*26a0*/  @P0 IADD3 R36, PT, PT, R36, 0x1, RZ ;  /* 0x0000000124240810 */ /* 0x000fc80007ffe0ff */
[----:B------:R-:W-:-:S13]  /*26b0*/  ISETP.GE.U32.AND P1, PT, R6, R25, PT ;  /* 0x000000190600720c */ /* 0x000fda0003f26070 */
[----:B------:R-:W-:Y:S01]  /*26c0*/  @P1 VIADD R36, R36, 0x1 ;  /* 0x0000000124241836 */ /* 0x000fe20000000000 */
[----:B------:R-:W-:Y:S01]  /*26d0*/  @!P2 LOP3.LUT R36, RZ, R25, RZ, 0x33, !PT ;  /* 0x00000019ff24a212 */ /* 0x000fe200078e33ff */
[----:B------:R-:W-:Y:S06]  /*26e0*/  BRA `(.L_x_46) ;  /* 0x0000000000107947 */ /* 0x000fec0003800000 */
.L_x_47:
[----:B------:R-:W-:-:S07]  /*26f0*/  MOV R10, 0x2710 ;  /* 0x00002710000a7802 */ /* 0x000fce0000000f00 */
[----:B------:R-:W-:Y:S05]  /*2700*/  CALL.REL.NOINC `($__internal_0_$__cuda_sm20_div_s64) ;  /* 0x0000001800807944 */ /* 0x000fea0003c00000 */
[----:B------:R-:W-:Y:S02]  /*2710*/  IMAD.MOV.U32 R36, RZ, RZ, R23 ;  /* 0x000000ffff247224 */ /* 0x000fe400078e0017 */
[----:B------:R-:W-:-:S07]  /*2720*/  IMAD.MOV.U32 R37, RZ, RZ, R6 ;  /* 0x000000ffff257224 */ /* 0x000fce00078e0006 */
.L_x_46:
[----:B------:R-:W-:Y:S05]  /*2730*/  BSYNC.RECONVERGENT B0 ;  /* 0x0000000000007941 */ /* 0x000fea0003800200 */
.L_x_44:
[----:B------:R-:W2:Y:S04]  /*2740*/  LDG.E.CONSTANT R7, desc[UR6][R18.64+-0x8] ;  /* 0xfffff80612077981 */ /* 0x000ea8000c1e9900 */
[----:B------:R-:W3:Y:S01]  /*2750*/  LDG.E.CONSTANT R10, desc[UR6][R16.64+-0x8] ;  /* 0xfffff806100a7981 */ /* 0x000ee2000c1e9900 */
[----:B------:R-:W-:Y:S01]  /*2760*/  ISETP.NE.U32.AND P0, PT, R36, R38, PT ;  /* 0x000000262400720c */ /* 0x000fe20003f05070 */
[----:B------:R-:W0:Y:S01]  /*2770*/  LDC.64 R20, c[0x0][0x3c8] ;  /* 0x0000f200ff147b82 */ /* 0x000e220000000a00 */
[----:B------:R-:W-:Y:S01]  /*2780*/  BSSY.RECONVERGENT B3, `(.L_x_48) ;  /* 0x0000015000037945 */ /* 0x000fe20003800200 */
[----:B------:R-:W-:Y:S02]  /*2790*/  ISETP.NE.AND P3, PT, R9, 0x3, PT ;  /* 0x000000030900780c */ /* 0x000fe40003f65270 */
[----:B------:R-:W-:-:S04]  /*27a0*/  ISETP.NE.AND.EX P0, PT, R37, R39, PT, P0 ;  /* 0x000000272500720c */ /* 0x000fc80003f05300 */
[----:B------:R-:W-:Y:S02]  /*27b0*/  FSEL R6, R31, RZ, !P0 ;  /* 0x000000ff1f067208 */ /* 0x000fe40004000000 */
[----:B------:R-:W-:Y:S01]  /*27c0*/  FSEL R0, R0, RZ, !P0 ;  /* 0x000000ff00007208 */ /* 0x000fe20004000000 */
[----:B0-----:R-:W-:-:S04]  /*27d0*/  IMAD.WIDE R20, R3, 0x4, R20 ;  /* 0x0000000403147825 */ /* 0x001fc800078e0214 */
        /* <DEDUP_REMOVED lines=11> */
[----:B------:R-:W-:Y:S01]  /*2890*/  MOV R29, R0 ;  /* 0x00000000001d7202 */ /* 0x000fe20000000f00 */
[----:B------:R-:W-:Y:S01]  /*28a0*/  IMAD.MOV.U32 R30, RZ, RZ, R31 ;  /* 0x000000ffff1e7224 */ /* 0x000fe200078e001f */
[----:B------:R-:W-:-:S07]  /*28b0*/  MOV R10, 0x28d0 ;  /* 0x000028d0000a7802 */ /* 0x000fce0000000f00 */
[----:B------:R-:W-:Y:S05]  /*28c0*/  CALL.REL.NOINC `($__internal_1_$__cuda_sm3x_div_rn_noftz_f32_slowpath) ;  /* 0x0000001c00607944 */ /* 0x000fea0003c00000 */
.L_x_49:
[----:B------:R-:W-:Y:S05]  /*28d0*/  BSYNC.RECONVERGENT B3 ;  /* 0x0000000000037941 */ /* 0x000fea0003800200 */
.L_x_48:
[----:B------:R-:W-:Y:S01]  /*28e0*/  FSEL R7, R6, +QNAN , P5 ;  /* 0x7fffffff06077808 */ /* 0x000fe20002800000 */
[----:B------:R-:W-:Y:S04]  /*28f0*/  BSSY.RECONVERGENT B0, `(.L_x_50) ;  /* 0x000003c000007945 */ /* 0x000fe80003800200 */
        /* <DEDUP_REMOVED lines=16> */
[----:B------:R-:W-:-:S05]  /*2a00*/  IMAD.HI.U32 R38, R7, R6, RZ ;  /* 0x0000000607267227 */ /* 0x000fca00078e00ff */
[----:B------:R-:W-:-:S05]  /*2a10*/  IADD3 R7, PT, PT, -R38, RZ, RZ ;  /* 0x000000ff26077210 */ /* 0x000fca0007ffe1ff */
        /* <DEDUP_REMOVED lines=8> */
.L_x_52:
[----:B------:R-:W-:-:S07]  /*2aa0*/  MOV R10, 0x2ac0 ;  /* 0x00002ac0000a7802 */ /* 0x000fce0000000f00 */
[----:B------:R-:W-:Y:S05]  /*2ab0*/  CALL.REL.NOINC `($__internal_0_$__cuda_sm20_div_s64) ;  /* 0x0000001400947944 */ /* 0x000fea0003c00000 */
[----:B------:R-:W-:Y:S01]  /*2ac0*/  MOV R38, R23 ;  /* 0x0000001700267202 */ /* 0x000fe20000000f00 */
[----:B------:R-:W-:Y:S01]  /*2ad0*/  IMAD.MOV.U32 R39, RZ, RZ, R6 ;  /* 0x000000ffff277224 */ /* 0x000fe200078e0006 */
[----:B------:R-:W-:Y:S06]  /*2ae0*/  BRA `(.L_x_53) ;  /* 0x0000000000707947 */ /* 0x000fec0003800000 */
.L_x_51:
[----:B------:R-:W2:Y:S01]  /*2af0*/  LDG.E.CONSTANT R23, desc[UR6][R12.64+-0x4] ;  /* 0xfffffc060c177981 */ /* 0x000ea2000c1e9900 */
[-C--:B------:R-:W-:Y:S02]  /*2b00*/  IABS R10, R4.reuse ;  /* 0x00000004000a7213 */ /* 0x080fe40000000000 */
[----:B------:R-:W-:Y:S02]  /*2b10*/  IABS R24, R4 ;  /* 0x0000000400187213 */ /* 0x000fe40000000000 */
[----:B------:R-:W1:Y:S08]  /*2b20*/  I2F.RP R22, R10 ;  /* 0x0000000a00167306 */ /* 0x000e700000209400 */
[----:B-1----:R-:W1:Y:S02]  /*2b30*/  MUFU.RCP R22, R22 ;  /* 0x0000001600167308 */ /* 0x002e640000001000 */
[----:B-1----:R-:W-:-:S02]  /*2b40*/  VIADD R6, R22, 0xffffffe ;  /* 0x0ffffffe16067836 */ /* 0x002fc40000000000 */
[----:B------:R-:W-:-:S04]  /*2b50*/  IMAD.MOV R22, RZ, RZ, -R24 ;  /* 0x000000ffff167224 */ /* 0x000fc800078e0a18 */
[----:B0-----:R0:W1:Y:S02]  /*2b60*/  F2I.FTZ.U32.TRUNC.NTZ R7, R6 ;  /* 0x0000000600077305 */ /* 0x001064000021f000 */
[----:B0-----:R-:W-:Y:S02]  /*2b70*/  HFMA2 R6, -RZ, RZ, 0, 0 ;  /* 0x00000000ff067431 */ /* 0x001fe400000001ff */
[----:B-1----:R-:W-:-:S04]  /*2b80*/  IMAD.MOV R27, RZ, RZ, -R7 ;  /* 0x000000ffff1b7224 */ /* 0x002fc800078e0a07 */
[----:B------:R-:W-:-:S04]  /*2b90*/  IMAD R27, R27, R10, RZ ;  /* 0x0000000a1b1b7224 */ /* 0x000fc800078e02ff */
[----:B------:R-:W-:Y:S01]  /*2ba0*/  IMAD.HI.U32 R24, R7, R27, R6 ;  /* 0x0000001b07187227 */ /* 0x000fe200078e0006 */
[----:B--2---:R-:W-:Y:S02]  /*2bb0*/  IABS R28, R23 ;  /* 0x00000017001c7213 */ /* 0x004fe40000000000 */
[----:B------:R-:W-:-:S03]  /*2bc0*/  LOP3.LUT R23, R23, R4, RZ, 0x3c, !PT ;  /* 0x0000000417177212 */ /* 0x000fc600078e3cff */
[----:B------:R-:W-:Y:S01]  /*2bd0*/  IMAD.MOV.U32 R7, RZ, RZ, R28 ;  /* 0x000000ffff077224 */ /* 0x000fe200078e001c */
[----:B------:R-:W-:-:S03]  /*2be0*/  ISETP.GE.AND P2, PT, R23, RZ, PT ;  /* 0x000000ff1700720c */ /* 0x000fc60003f46270 */
[----:B------:R-:W-:-:S04]  /*2bf0*/  IMAD.HI.U32 R6, R24, R7, RZ ;  /* 0x0000000718067227 */ /* 0x000fc800078e00ff */
[----:B------:R-:W-:-:S05]  /*2c00*/  IMAD R7, R6, R22, R7 ;  /* 0x0000001606077224 */ /* 0x000fca00078e0207 */
[----:B------:R-:W-:-:S13]  /*2c10*/  ISETP.GT.U32.AND P1, PT, R10, R7, PT ;  /* 0x000000070a00720c */ /* 0x000fda0003f24070 */
[----:B------:R-:W-:Y:S02]  /*2c20*/  @!P1 IMAD.IADD R7, R7, 0x1, -R10 ;  /* 0x0000000107079824 */ /* 0x000fe400078e0a0a */
[----:B------:R-:W-:Y:S01]  /*2c30*/  @!P1 VIADD R6, R6, 0x1 ;  /* 0x0000000106069836 */ /* 0x000fe20000000000 */
[----:B------:R-:W-:Y:S02]  /*2c40*/  ISETP.NE.AND P1, PT, R4, RZ, PT ;  /* 0x000000ff0400720c */ /* 0x000fe40003f25270 */
[----:B------:R-:W-:-:S13]  /*2c50*/  ISETP.GE.U32.AND P0, PT, R7, R10, PT ;  /* 0x0000000a0700720c */ /* 0x000fda0003f06070 */
[----:B------:R-:W-:-:S05]  /*2c60*/  @P0 VIADD R6, R6, 0x1 ;  /* 0x0000000106060836 */ /* 0x000fca0000000000 */
[----:B------:R-:W-:-:S05]  /*2c70*/  MOV R38, R6 ;  /* 0x0000000600267202 */ /* 0x000fca0000000f00 */
[----:B------:R-:W-:Y:S01]  /*2c80*/  @!P2 IMAD.MOV R38, RZ, RZ, -R38 ;  /* 0x000000ffff26a224 */ /* 0x000fe200078e0a26 */
[----:B------:R-:W-:-:S04]  /*2c90*/  @!P1 LOP3.LUT R38, RZ, R4, RZ, 0x33, !PT ;  /* 0x00000004ff269212 */ /* 0x000fc800078e33ff */
[----:B------:R-:W-:-:S07]  /*2ca0*/  SHF.R.S32.HI R39, RZ, 0x1f, R38 ;  /* 0x0000001fff277819 */ /* 0x000fce0000011426 */
.L_x_53:
[----:B------:R-:W-:Y:S05]  /*2cb0*/  BSYNC.RECONVERGENT B0 ;  /* 0x0000000000007941 */ /* 0x000fea0003800200 */
.L_x_50:
[----:B------:R-:W2:Y:S04]  /*2cc0*/  LDG.E.CONSTANT R7, desc[UR6][R18.64+-0x4] ;  /* 0xfffffc0612077981 */ /* 0x000ea8000c1e9900 */
[----:B------:R-:W3:Y:S01]  /*2cd0*/  LDG.E.CONSTANT R10, desc[UR6][R16.64+-0x4] ;  /* 0xfffffc06100a7981 */ /* 0x000ee2000c1e9900 */
        /* <DEDUP_REMOVED lines=20> */
.L_x_55:
[----:B------:R-:W-:Y:S05]  /*2e20*/  BSYNC.RECONVERGENT B3 ;  /* 0x0000000000037941 */ /* 0x000fea0003800200 */
.L_x_54:
        /* <DEDUP_REMOVED lines=14> */
[----:B0-----:R-:W-:Y:S01]  /*2f10*/  IMAD.MOV.U32 R22, RZ, RZ, RZ ;  /* 0x000000ffff167224 */ /* 0x001fe200078e00ff */
[----:B-1----:R-:W-:-:S05]  /*2f20*/  IADD3 R24, PT, PT, RZ, -R23, RZ ;  /* 0x80000017ff187210 */ /* 0x002fca0007ffe0ff */
        /* <DEDUP_REMOVED lines=9> */
[----:B------:R-:W-:Y:S02]  /*2fc0*/  @P1 IADD3 R36, PT, PT, R36, 0x1, RZ ;  /* 0x0000000124241810 */ /* 0x000fe40007ffe0ff */
[----:B------:R-:W-:Y:S01]  /*2fd0*/  @!P2 LOP3.LUT R36, RZ, R25, RZ, 0x33, !PT ;  /* 0x00000019ff24a212 */ /* 0x000fe200078e33ff */
[----:B------:R-:W-:Y:S06]  /*2fe0*/  BRA `(.L_x_59) ;  /* 0x0000000000847947 */ /* 0x000fec0003800000 */
.L_x_58:
[----:B------:R-:W-:-:S07]  /*2ff0*/  MOV R10, 0x3010 ;  /* 0x00003010000a7802 */ /* 0x000fce0000000f00 */
[----:B------:R-:W-:Y:S05]  /*3000*/  CALL.REL.NOINC `($__internal_0_$__cuda_sm20_div_s64) ;  /* 0x0000001000407944 */ /* 0x000fea0003c00000 */
[----:B------:R-:W-:Y:S02]  /*3010*/  IMAD.MOV.U32 R36, RZ, RZ, R23 ;  /* 0x000000ffff247224 */ /* 0x000fe400078e0017 */
[----:B------:R-:W-:Y:S01]  /*3020*/  IMAD.MOV.U32 R37, RZ, RZ, R6 ;  /* 0x000000ffff257224 */ /* 0x000fe200078e0006 */
[----:B------:R-:W-:Y:S06]  /*3030*/  BRA `(.L_x_59) ;  /* 0x0000000000707947 */ /* 0x000fec0003800000 */
.L_x_57:
        /* <DEDUP_REMOVED lines=8> */
[----:B0-----:R-:W-:Y:S01]  /*30c0*/  IMAD.MOV.U32 R6, RZ, RZ, RZ ;  /* 0x000000ffff067224 */ /* 0x001fe200078e00ff */
[----:B-1----:R-:W-:-:S05]  /*30d0*/  IADD3 R27, PT, PT, RZ, -R7, RZ ;  /* 0x80000007ff1b7210 */ /* 0x002fca0007ffe0ff */
        /* <DEDUP_REMOVED lines=9> */
[----:B------:R-:W-:Y:S01]  /*3170*/  @!P1 IMAD.IADD R7, R7, 0x1, -R10 ;  /* 0x0000000107079824 */ /* 0x000fe200078e0a0a */
[----:B------:R-:W-:Y:S02]  /*3180*/  @!P1 IADD3 R6, PT, PT, R6, 0x1, RZ ;  /* 0x0000000106069810 */ /* 0x000fe40007ffe0ff */
[----:B------:R-:W-:Y:S02]  /*3190*/  ISETP.NE.AND P1, PT, R4, RZ, PT ;  /* 0x000000ff0400720c */ /* 0x000fe40003f25270 */
[----:B------:R-:W-:-:S13]  /*31a0*/  ISETP.GE.U32.AND P0, PT, R7, R10, PT ;  /* 0x0000000a0700720c */ /* 0x000fda0003f06070 */
[----:B------:R-:W-:-:S04]  /*31b0*/  @P0 VIADD R6, R6, 0x1 ;  /* 0x0000000106060836 */ /* 0x000fc80000000000 */
[----:B------:R-:W-:-:S04]  /*31c0*/  IMAD.MOV.U32 R36, RZ, RZ, R6 ;  /* 0x000000ffff247224 */ /* 0x000fc800078e0006 */
[----:B------:R-:W-:Y:S01]  /*31d0*/  @!P2 IMAD.MOV R36, RZ, RZ, -R36 ;  /* 0x000000ffff24a224 */ /* 0x000fe200078e0a24 */
[----:B------:R-:W-:-:S04]  /*31e0*/  @!P1 LOP3.LUT R36, RZ, R4, RZ, 0x33, !PT ;  /* 0x00000004ff249212 */ /* 0x000fc800078e33ff */
[----:B------:R-:W-:-:S07]  /*31f0*/  SHF.R.S32.HI R37, RZ, 0x1f, R36 ;  /* 0x0000001fff257819 */ /* 0x000fce0000011424 */
.L_x_59:
[----:B------:R-:W-:Y:S05]  /*3200*/  BSYNC.RECONVERGENT B0 ;  /* 0x0000000000007941 */ /* 0x000fea0003800200 */
.L_x_56:
        /* <DEDUP_REMOVED lines=19> */
[----:B------:R-:W-:Y:S02]  /*3340*/  MOV R30, R31 ;  /* 0x0000001f001e7202 */ /* 0x000fe40000000f00 */
[----:B------:R-:W-:-:S07]  /*3350*/  MOV R10, 0x3370 ;  /* 0x00003370000a7802 */ /* 0x000fce0000000f00 */
[----:B------:R-:W-:Y:S05]  /*3360*/  CALL.REL.NOINC `($__internal_1_$__cuda_sm3x_div_rn_noftz_f32_slowpath) ;  /* 0x0000001000b87944 */ /* 0x000fea0003c00000 */
.L_x_61:
[----:B------:R-:W-:Y:S05]  /*3370*/  BSYNC.RECONVERGENT B3 ;  /* 0x0000000000037941 */ /* 0x000fea0003800200 */
.L_x_60:
        /* <DEDUP_REMOVED lines=28> */
.L_x_64:
[----:B------:R-:W-:-:S07]  /*3540*/  MOV R10, 0x3560 ;  /* 0x00003560000a7802 */ /* 0x000fce0000000f00 */
[----:B------:R-:W-:Y:S05]  /*3550*/  CALL.REL.NOINC `($__internal_0_$__cuda_sm20_div_s64) ;  /* 0x0000000800ec7944 */ /* 0x000fea0003c00000 */
[----:B------:R-:W-:Y:S01]  /*3560*/  IMAD.MOV.U32 R38, RZ, RZ, R23 ;  /* 0x000000ffff267224 */ /* 0x000fe200078e0017 */
[----:B------:R-:W-:Y:S01]  /*3570*/  MOV R39, R6 ;  /* 0x0000000600277202 */ /* 0x000fe20000000f00 */
[----:B------:R-:W-:Y:S06]  /*3580*/  BRA `(.L_x_65) ;  /* 0x0000000000707947 */ /* 0x000fec0003800000 */
.L_x_63:
        /* <DEDUP_REMOVED lines=8> */
[----:B0-----:R-:W-:Y:S02]  /*3610*/  IMAD.MOV.U32 R6, RZ, RZ, RZ ;  /* 0x000000ffff067224 */ /* 0x001fe400078e00ff */
[----:B-1----:R-:W-:-:S04]  /*3620*/  IMAD.MOV R27, RZ, RZ, -R7 ;  /* 0x000000ffff1b7224 */ /* 0x002fc800078e0a07 */
[----:B------:R-:W-:-:S04]  /*3630*/  IMAD R27, R27, R10, RZ ;  /* 0x0000000a1b1b7224 */ /* 0x000fc800078e02ff */
[----:B------:R-:W-:Y:S01]  /*3640*/  IMAD.HI.U32 R24, R7, R27, R6 ;  /* 0x0000001b07187227 */ /* 0x000fe200078e0006 */
[----:B--2---:R-:W-:Y:S02]  /*3650*/  IABS R28, R23 ;  /* 0x00000017001c7213 */ /* 0x004fe40000000000 */
[----:B------:R-:W-:Y:S02]  /*3660*/  LOP3.LUT R23, R23, R4, RZ, 0x3c, !PT ;  /* 0x0000000417177212 */ /* 0x000fe400078e3cff */
[----:B------:R-:W-:Y:S02]  /*3670*/  MOV R7, R28 ;  /* 0x0000001c00077202 */ /* 0x000fe40000000f00 */
        /* <DEDUP_REMOVED lines=8> */
[----:B------:R-:W-:-:S04]  /*3700*/  @P0 VIADD R6, R6, 0x1 ;  /* 0x0000000106060836 */ /* 0x000fc80000000000 */
[----:B------:R-:W-:Y:S01]  /*3710*/  @!P2 IMAD.MOV R6, RZ, RZ, -R6 ;  /* 0x000000ffff06a224 */ /* 0x000fe200078e0a06 */
[----:B------:R-:W-:-:S04]  /*3720*/  @!P1 LOP3.LUT R6, RZ, R4, RZ, 0x33, !PT ;  /* 0x00000004ff069212 */ /* 0x000fc800078e33ff */
[----:B------:R-:W-:Y:S02]  /*3730*/  SHF.R.S32.HI R39, RZ, 0x1f, R6 ;  /* 0x0000001fff277819 */ /* 0x000fe40000011406 */
[----:B------:R-:W-:-:S07]  /*3740*/  MOV R38, R6 ;  /* 0x0000000600267202 */ /* 0x000fce0000000f00 */
.L_x_65:
[----:B------:R-:W-:Y:S05]  /*3750*/  BSYNC.RECONVERGENT B0 ;  /* 0x0000000000007941 */ /* 0x000fea0003800200 */
.L_x_62:
        /* <DEDUP_REMOVED lines=22> */
.L_x_67:
[----:B------:R-:W-:Y:S05]  /*38c0*/  BSYNC.RECONVERGENT B3 ;  /* 0x0000000000037941 */ /* 0x000fea0003800200 */
.L_x_66:
        /* <DEDUP_REMOVED lines=9> */
[----:B------:R-:W-:Y:S01]  /*3960*/  IMAD.X R17, RZ, RZ, R17, P3 ;  /* 0x000000ffff117224 */ /* 0x000fe200018e0611 */
[----:B------:R-:W-:Y:S01]  /*3970*/  IADD3 R14, P2, PT, R14, 0x20, RZ ;  /* 0x000000200e0e7810 */ /* 0x000fe20007f5e0ff */
[----:B------:R-:W-:-:S02]  /*3980*/  VIADD R3, R3, 0x4 ;  /* 0x0000000403037836 */ /* 0x000fc40000000000 */
[----:B------:R-:W-:Y:S01]  /*3990*/  IMAD.X R19, RZ, RZ, R19, P4 ;  /* 0x000000ffff137224 */ /* 0x000fe200020e0613 */
[----:B------:R-:W-:-:S05]  /*39a0*/  IADD3.X R15, PT, PT, RZ, R15, RZ, P2, !PT ;  /* 0x0000000fff0f7210 */ /* 0x000fca00017fe4ff */
[----:B0-----:R-:W-:Y:S05]  /*39b0*/  @P0 BRA `(.L_x_68) ;  /* 0xffffffe8006c0947 */ /* 0x001fea000383ffff */
.L_x_43:
[----:B------:R-:W-:Y:S05]  /*39c0*/  BSYNC.RECONVERGENT B2 ;  /* 0x0000000000027941 */ /* 0x000fea0003800200 */
.L_x_42:
[----:B------:R-:W-:-:S13]  /*39d0*/  ISETP.NE.AND P0, PT, R5, RZ, PT ;  /* 0x000000ff0500720c */ /* 0x000fda0003f05270 */
[----:B------:R-:W-:Y:S05]  /*39e0*/  @!P0 EXIT ;  /* 0x000000000000894d */ /* 0x000fea0003800000 */
[----:B------:R-:W0:Y:S01]  /*39f0*/  LDC.64 R2, c[0x0][0x390] ;  /* 0x0000e400ff027b82 */ /* 0x000e220000000a00 */
[----:B------:R-:W-:Y:S01]  /*3a00*/  IADD3 R11, PT, PT, R11, R8, RZ ;  /* 0x000000080b0b7210 */ /* 0x000fe20007ffe0ff */
[----:B------:R-:W-:-:S06]  /*3a10*/  IMAD.MOV R5, RZ, RZ, -R5 ;  /* 0x000000ffff057224 */ /* 0x000fcc00078e0a05 */
[----:B------:R-:W1:Y:S08]  /*3a20*/  LDC.64 R12, c[0x0][0x388] ;  /* 0x0000e200ff0c7b82 */ /* 0x000e700000000a00 */
[----:B------:R-:W2:Y:S08]  /*3a30*/  LDC.64 R14, c[0x0][0x3b8] ;  /* 0x0000ee00ff0e7b82 */ /* 0x000eb00000000a00 */
[----:B------:R-:W3:Y:S01]  /*3a40*/  LDC.64 R16, c[0x0][0x380] ;  /* 0x0000e000ff107b82 */ /* 0x000ee20000000a00 */
[----:B0-----:R-:W-:-:S04]  /*3a50*/  IMAD.WIDE.U32 R2, R8, 0x4, R2 ;  /* 0x0000000408027825 */ /* 0x001fc800078e0002 */
[----:B-1----:R-:W-:-:S04]  /*3a60*/  IMAD.WIDE.U32 R12, R8, 0x4, R12 ;  /* 0x00000004080c7825 */ /* 0x002fc800078e000c */
[----:B--2---:R-:W-:-:S04]  /*3a70*/  IMAD.WIDE.U32 R14, R8, 0x4, R14 ;  /* 0x00000004080e7825 */ /* 0x004fc800078e000e */
[----:B---3--:R-:W-:-:S07]  /*3a80*/  IMAD.WIDE.U32 R16, R8, 0x8, R16 ;  /* 0x0000000808107825 */ /* 0x008fce00078e0010 */
.L_x_75:
[----:B------:R-:W-:Y:S01]  /*3a90*/  ISETP.NE.AND P0, PT, R9, 0x3, PT ;  /* 0x000000030900780c */ /* 0x000fe20003f05270 */
[----:B------:R-:W-:Y:S01]  /*3aa0*/  BSSY.RECONVERGENT B0, `(.L_x_69) ;  /* 0x000003d000007945 */ /* 0x000fe20003800200 */
[----:B------:R-:W-:Y:S02]  /*3ab0*/  IMAD.MOV.U32 R21, RZ, RZ, R38 ;  /* 0x000000ffff157224 */ /* 0x000fe400078e0026 */
[----:B0-----:R-:W-:-:S09]  /*3ac0*/  IMAD.MOV.U32 R19, RZ, RZ, R39 ;  /* 0x000000ffff137224 */ /* 0x001fd200078e0027 */
        /* <DEDUP_REMOVED lines=25> */
.L_x_71:
[----:B------:R-:W-:-:S07]  /*3c60*/  MOV R10, 0x3c80 ;  /* 0x00003c80000a7802 */ /* 0x000fce0000000f00 */
[----:B------:R-:W-:Y:S05]  /*3c70*/  CALL.REL.NOINC `($__internal_0_$__cuda_sm20_div_s64) ;  /* 0x0000000400247944 */ /* 0x000fea0003c00000 */
[----:B------:R-:W-:Y:S02]  /*3c80*/  IMAD.MOV.U32 R38, RZ, RZ, R23 ;  /* 0x000000ffff267224 */ /* 0x000fe400078e0017 */
[----:B------:R-:W-:Y:S01]  /*3c90*/  IMAD.MOV.U32 R39, RZ, RZ, R6 ;  /* 0x000000ffff277224 */ /* 0x000fe200078e0006 */
[----:B------:R-:W-:Y:S06]  /*3ca0*/  BRA `(.L_x_72) ;  /* 0x0000000000707947 */ /* 0x000fec0003800000 */
.L_x_70:
[----:B------:R-:W2:Y:S01]  /*3cb0*/  LDG.E.CONSTANT R23, desc[UR6][R14.64] ;  /* 0x000000060e177981 */ /* 0x000ea2000c1e9900 */
[-C--:B------:R-:W-:Y:S02]  /*3cc0*/  IABS R8, R4.reuse ;  /* 0x0000000400087213 */ /* 0x080fe40000000000 */
[----:B------:R-:W-:Y:S02]  /*3cd0*/  IABS R18, R4 ;  /* 0x0000000400127213 */ /* 0x000fe40000000000 */
[----:B------:R-:W0:Y:S08]  /*3ce0*/  I2F.RP R10, R8 ;  /* 0x00000008000a7306 */ /* 0x000e300000209400 */
[----:B0-----:R-:W0:Y:S02]  /*3cf0*/  MUFU.RCP R10, R10 ;  /* 0x0000000a000a7308 */ /* 0x001e240000001000 */
[----:B0-----:R-:W-:-:S02]  /*3d00*/  VIADD R6, R10, 0xffffffe ;  /* 0x0ffffffe0a067836 */ /* 0x001fc40000000000 */
[----:B------:R-:W-:-:S04]  /*3d10*/  IMAD.MOV R10, RZ, RZ, -R18 ;  /* 0x000000ffff0a7224 */ /* 0x000fc800078e0a12 */
[----:B------:R0:W1:Y:S02]  /*3d20*/  F2I.FTZ.U32.TRUNC.NTZ R7, R6 ;  /* 0x0000000600077305 */ /* 0x000064000021f000 */
        /* <DEDUP_REMOVED lines=16> */
[----:B------:R-:W-:Y:S01]  /*3e30*/  @!P2 IMAD.MOV R6, RZ, RZ, -R6 ;  /* 0x000000ffff06a224 */ /* 0x000fe200078e0a06 */
[----:B------:R-:W-:-:S04]  /*3e40*/  @!P1 LOP3.LUT R6, RZ, R4, RZ, 0x33, !PT ;  /* 0x00000004ff069212 */ /* 0x000fc800078e33ff */
[--C-:B------:R-:W-:Y:S01]  /*3e50*/  SHF.R.S32.HI R39, RZ, 0x1f, R6.reuse ;  /* 0x0000001fff277819 */ /* 0x100fe20000011406 */
[----:B------:R-:W-:-:S07]  /*3e60*/  IMAD.MOV.U32 R38, RZ, RZ, R6 ;  /* 0x000000ffff267224 */ /* 0x000fce00078e0006 */
.L_x_72:
[----:B------:R-:W-:Y:S05]  /*3e70*/  BSYNC.RECONVERGENT B0 ;  /* 0x0000000000007941 */ /* 0x000fea0003800200 */
.L_x_69:
        /* <DEDUP_REMOVED lines=18> */
[----:B------:R-:W-:Y:S01]  /*3fa0*/  MOV R0, R29 ;  /* 0x0000001d00007202 */ /* 0x000fe20000000f00 */
[----:B-1----:R-:W-:Y:S06]  /*3fb0*/  @!P0 BRA `(.L_x_74) ;  /* 0x00000000000c8947 */ /* 0x002fec0003800000 */
[----:B------:R-:W-:-:S07]  /*3fc0*/  MOV R10, 0x3fe0 ;  /* 0x00003fe0000a7802 */ /* 0x000fce0000000f00 */
[----:B------:R-:W-:Y:S05]  /*3fd0*/  CALL.REL.NOINC `($__internal_1_$__cuda_sm3x_div_rn_noftz_f32_slowpath) ;  /* 0x00000004009c7944 */ /* 0x000fea0003c00000 */
[----:B------:R-:W-:-:S07]  /*3fe0*/  IMAD.MOV.U32 R8, RZ, RZ, R6 ;  /* 0x000000ffff087224 */ /* 0x000fce00078e0006 */
.L_x_74:
[----:B------:R-:W-:Y:S05]  /*3ff0*/  BSYNC.RECONVERGENT B2 ;  /* 0x0000000000027941 */ /* 0x000fea0003800200 */
.L_x_73:
[----:B------:R-:W0:Y:S01]  /*4000*/  LDC.64 R6, c[0x0][0x3c8] ;  /* 0x0000f200ff067b82 */ /* 0x000e220000000a00 */
[----:B------:R-:W-:Y:S01]  /*4010*/  FSEL R19, R8, +QNAN , P3 ;  /* 0x7fffffff08137808 */ /* 0x000fe20001800000 */
[----:B------:R-:W-:Y:S01]  /*4020*/  VIADD R5, R5, 0x1 ;  /* 0x0000000105057836 */ /* 0x000fe20000000000 */
[----:B------:R-:W-:Y:S02]  /*4030*/  IADD3 R2, P1, PT, R2, 0x4, RZ ;  /* 0x0000000402027810 */ /* 0x000fe40007f3e0ff */
[----:B------:R-:W-:Y:S02]  /*4040*/  IADD3 R12, P2, PT, R12, 0x4, RZ ;  /* 0x000000040c0c7810 */ /* 0x000fe40007f5e0ff */
[----:B------:R-:W-:Y:S01]  /*4050*/  ISETP.NE.AND P0, PT, R5, RZ, PT ;  /* 0x000000ff0500720c */ /* 0x000fe20003f05270 */
[----:B------:R-:W-:Y:S01]  /*4060*/  IMAD.X R3, RZ, RZ, R3, P1 ;  /* 0x000000ffff037224 */ /* 0x000fe200008e0603 */
[----:B------:R-:W-:Y:S01]  /*4070*/  IADD3 R16, P4, PT, R16, 0x8, RZ ;  /* 0x0000000810107810 */ /* 0x000fe20007f9e0ff */
[----:B------:R-:W-:Y:S01]  /*4080*/  IMAD.X R13, RZ, RZ, R13, P2 ;  /* 0x000000ffff0d7224 */ /* 0x000fe200010e060d */
[----:B------:R-:W-:-:S03]  /*4090*/  IADD3 R14, P3, PT, R14, 0x4, RZ ;  /* 0x000000040e0e7810 */ /* 0x000fc60007f7e0ff */
[----:B------:R-:W-:Y:S01]  /*40a0*/  IMAD.X R17, RZ, RZ, R17, P4 ;  /* 0x000000ffff117224 */ /* 0x000fe200020e0611 */
[----:B------:R-:W-:Y:S01]  /*40b0*/  IADD3.X R15, PT, PT, RZ, R15, RZ, P3, !PT ;  /* 0x0000000fff0f7210 */ /* 0x000fe20001ffe4ff */
[----:B0-----:R-:W-:-:S04]  /*40c0*/  IMAD.WIDE R6, R11, 0x4, R6 ;  /* 0x000000040b067825 */ /* 0x001fc800078e0206 */
[----:B------:R-:W-:Y:S01]  /*40d0*/  VIADD R11, R11, 0x1 ;  /* 0x000000010b0b7836 */ /* 0x000fe20000000000 */
[----:B------:R0:W-:Y:S01]  /*40e0*/  STG.E desc[UR6][R6.64], R19 ;  /* 0x0000001306007986 */ /* 0x0001e2000c101906 */
[----:B------:R-:W-:Y:S05]  /*40f0*/  @P0 BRA `(.L_x_75) ;  /* 0xfffffff800640947 */ /* 0x000fea000383ffff */
[----:B------:R-:W-:Y:S05]  /*4100*/  EXIT ;  /* 0x000000000000794d */ /* 0x000fea0003800000 */
        .weak           $__internal_0_$__cuda_sm20_div_s64
        .type           $__internal_0_$__cuda_sm20_div_s64,@function
        .size           $__internal_0_$__cuda_sm20_div_s64,($__internal_1_$__cuda_sm3x_div_rn_noftz_f32_slowpath - $__internal_0_$__cuda_sm20_div_s64)
$__internal_0_$__cuda_sm20_div_s64:
[----:B------:R-:W-:Y:S02]  /*4110*/  IADD3 R22, P1, PT, RZ, -R25, RZ ;  /* 0x80000019ff167210 */ /* 0x000fe40007f3e0ff */
[----:B------:R-:W-:-:S03]  /*4120*/  ISETP.GE.AND P0, PT, R26, RZ, PT ;  /* 0x000000ff1a00720c */ /* 0x000fc60003f06270 */
[----:B------:R-:W-:Y:S01]  /*4130*/  IMAD.X R23, RZ, RZ, ~R26, P1 ;  /* 0x000000ffff177224 */ /* 0x000fe200008e0e1a */
[----:B------:R-:W-:-:S04]  /*4140*/  SEL R22, R22, R25, !P0 ;  /* 0x0000001916167207 */ /* 0x000fc80004000000 */
[----:B------:R-:W-:-:S04]  /*4150*/  SEL R23, R23, R26, !P0 ;  /* 0x0000001a17177207 */ /* 0x000fc80004000000 */
[----:B------:R-:W0:Y:S08]  /*4160*/  I2F.U64.RP R24, R22 ;  /* 0x0000001600187312 */ /* 0x000e300000309000 */
[----:B0-----:R-:W0:Y:S02]  /*4170*/  MUFU.RCP R28, R24 ;  /* 0x00000018001c7308 */ /* 0x001e240000001000 */
[----:B0-----:R-:W-:-:S06]  /*4180*/  VIADD R28, R28, 0x1ffffffe ;  /* 0x1ffffffe1c1c7836 */ /* 0x001fcc0000000000 */
[----:B------:R-:W0:Y:S02]  /*4190*/  F2I.U64.TRUNC R32, R28 ;  /* 0x0000001c00207311 */ /* 0x000e24000020d800 */
[----:B0-----:R-:W-:-:S04]  /*41a0*/  IMAD.WIDE.U32 R34, R32, R22, RZ ;  /* 0x0000001620227225 */ /* 0x001fc800078e00ff */
[C---:B------:R-:W-:Y:S01]  /*41b0*/  IMAD R27, R32.reuse, R23, R35 ;  /* 0x00000017201b7224 */ /* 0x040fe200078e0223 */
[----:B------:R-:W-:Y:S01]  /*41c0*/  IADD3 R29, P0, PT, RZ, -R34, RZ ;  /* 0x80000022ff1d7210 */ /* 0x000fe20007f1e0ff */
[----:B------:R-:W-:Y:S02]  /*41d0*/  IMAD.MOV.U32 R35, RZ, RZ, R32 ;  /* 0x000000ffff237224 */ /* 0x000fe400078e0020 */
[----:B------:R-:W-:Y:S02]  /*41e0*/  IMAD R27, R33, R22, R27 ;  /* 0x00000016211b7224 */ /* 0x000fe400078e021b */
[----:B------:R-:W-:-:S03]  /*41f0*/  IMAD.HI.U32 R34, R32, R29, RZ ;  /* 0x0000001d20227227 */ /* 0x000fc600078e00ff */
[----:B------:R-:W-:-:S05]  /*4200*/  IADD3.X R27, PT, PT, RZ, ~R27, RZ, P0, !PT ;  /* 0x8000001bff1b7210 */ /* 0x000fca00007fe4ff */
[----:B------:R-:W-:-:S04]  /*4210*/  IMAD.WIDE.U32 R34, P0, R32, R27, R34 ;  /* 0x0000001b20227225 */ /* 0x000fc80007800022 */
[C---:B------:R-:W-:Y:S02]  /*4220*/  IMAD R24, R33.reuse, R27, RZ ;  /* 0x0000001b21187224 */ /* 0x040fe400078e02ff */
[----:B------:R-:W-:-:S04]  /*4230*/  IMAD.HI.U32 R29, P1, R33, R29, R34 ;  /* 0x0000001d211d7227 */ /* 0x000fc80007820022 */
[----:B------:R-:W-:Y:S01]  /*4240*/  IMAD.HI.U32 R27, R33, R27, RZ ;  /* 0x0000001b211b7227 */ /* 0x000fe200078e00ff */
[----:B------:R-:W-:-:S03]  /*4250*/  IADD3 R29, P2, PT, R24, R29, RZ ;  /* 0x0000001d181d7210 */ /* 0x000fc60007f5e0ff */
[----:B------:R-:W-:Y:S02]  /*4260*/  IMAD.X R27, R27, 0x1, R33, P0 ;  /* 0x000000011b1b7824 */ /* 0x000fe400000e0621 */
[----:B------:R-:W-:-:S03]  /*4270*/  IMAD.WIDE.U32 R32, R29, R22, RZ ;  /* 0x000000161d207225 */ /* 0x000fc600078e00ff */
[----:B------:R-:W-:Y:S01]  /*4280*/  IADD3.X R27, PT, PT, RZ, RZ, R27, P2, P1 ;  /* 0x000000ffff1b7210 */ /* 0x000fe200017e241b */
[----:B------:R-:W-:Y:S01]  /*4290*/  IMAD R30, R29, R23, R33 ;  /* 0x000000171d1e7224 */ /* 0x000fe200078e0221 */
[----:B------:R-:W-:Y:S01]  /*42a0*/  IADD3 R24, P0, PT, RZ, -R32, RZ ;  /* 0x80000020ff187210 */ /* 0x000fe20007f1e0ff */
[----:B------:R-:W-:Y:S01]  /*42b0*/  IMAD.MOV.U32 R33, RZ, RZ, RZ ;  /* 0x000000ffff217224 */ /* 0x000fe200078e00ff */
[----:B------:R-:W-:Y:S01]  /*42c0*/  ISETP.GE.AND P2, PT, R7, RZ, PT ;  /* 0x000000ff0700720c */ /* 0x000fe20003f46270 */
[----:B------:R-:W-:Y:S02]  /*42d0*/  IMAD R30, R27, R22, R30 ;  /* 0x000000161b1e7224 */ /* 0x000fe400078e021e */
[----:B------:R-:W-:-:S04]  /*42e0*/  IMAD.HI.U32 R28, R29, R24, RZ ;  /* 0x000000181d1c7227 */ /* 0x000fc800078e00ff */
[----:B------:R-:W-:-:S04]  /*42f0*/  IMAD.X R30, RZ, RZ, ~R30, P0 ;  /* 0x000000ffff1e7224 */ /* 0x000fc800000e0e1e */
[----:B------:R-:W-:-:S04]  /*4300*/  IMAD.WIDE.U32 R28, P0, R29, R30, R28 ;  /* 0x0000001e1d1c7225 */ /* 0x000fc8000780001c */
[----:B------:R-:W-:-:S04]  /*4310*/  IMAD.HI.U32 R24, P1, R27, R24, R28 ;  /* 0x000000181b187227 */ /* 0x000fc8000782001c */
[----:B------:R-:W-:-:S04]  /*4320*/  IMAD.HI.U32 R28, R27, R30, RZ ;  /* 0x0000001e1b1c7227 */ /* 0x000fc800078e00ff */
[----:B------:R-:W-:Y:S02]  /*4330*/  IMAD R29, R27, R30, RZ ;  /* 0x0000001e1b1d7224 */ /* 0x000fe400078e02ff */
[----:B------:R-:W-:Y:S01]  /*4340*/  IMAD.X R28, R28, 0x1, R27, P0 ;  /* 0x000000011c1c7824 */ /* 0x000fe200000e061b */
[----:B------:R-:W-:Y:S02]  /*4350*/  IADD3 R27, P4, PT, RZ, -R6, RZ ;  /* 0x80000006ff1b7210 */ /* 0x000fe40007f9e0ff */
[----:B------:R-:W-:Y:S02]  /*4360*/  IADD3 R29, P0, PT, R29, R24, RZ ;  /* 0x000000181d1d7210 */ /* 0x000fe40007f1e0ff */
[----:B------:R-:W-:Y:S02]  /*4370*/  SEL R24, R27, R6, !P2 ;  /* 0x000000061b187207 */ /* 0x000fe40005000000 */
[-C--:B------:R-:W-:Y:S02]  /*4380*/  IADD3.X R6, PT, PT, RZ, ~R7.reuse, RZ, P4, !PT ;  /* 0x80000007ff067210 */ /* 0x080fe400027fe4ff */
[----:B------:R-:W-:Y:S01]  /*4390*/  IADD3.X R27, PT, PT, RZ, RZ, R28, P0, P1 ;  /* 0x000000ffff1b7210 */ /* 0x000fe200007e241c */
[----:B------:R-:W-:Y:S01]  /*43a0*/  IMAD.HI.U32 R32, R29, R24, RZ ;  /* 0x000000181d207227 */ /* 0x000fe200078e00ff */
[----:B------:R-:W-:-:S02]  /*43b0*/  SEL R6, R6, R7, !P2 ;  /* 0x0000000706067207 */ /* 0x000fc40005000000 */
[----:B------:R-:W-:-:S03]  /*43c0*/  LOP3.LUT R7, R26, R7, RZ, 0x3c, !PT ;  /* 0x000000071a077212 */ /* 0x000fc600078e3cff */
[----:B------:R-:W-:-:S04]  /*43d0*/  IMAD.WIDE.U32 R32, R29, R6, R32 ;  /* 0x000000061d207225 */ /* 0x000fc800078e0020 */
[C---:B------:R-:W-:Y:S02]  /*43e0*/  IMAD R29, R27.reuse, R6, RZ ;  /* 0x000000061b1d7224 */ /* 0x040fe400078e02ff */
[----:B------:R-:W-:-:S04]  /*43f0*/  IMAD.HI.U32 R28, P0, R27, R24, R32 ;  /* 0x000000181b1c7227 */ /* 0x000fc80007800020 */
[----:B------:R-:W-:Y:S01]  /*4400*/  IMAD.HI.U32 R27, R27, R6, RZ ;  /* 0x000000061b1b7227 */ /* 0x000fe200078e00ff */
[----:B------:R-:W-:-:S03]  /*4410*/  IADD3 R29, P1, PT, R29, R28, RZ ;  /* 0x0000001c1d1d7210 */ /* 0x000fc60007f3e0ff */
[----:B------:R-:W-:Y:S02]  /*4420*/  IMAD.X R27, RZ, RZ, R27, P0 ;  /* 0x000000ffff1b7224 */ /* 0x000fe400000e061b */
[----:B------:R-:W-:-:S04]  /*4430*/  IMAD.WIDE.U32 R34, R29, R22, RZ ;  /* 0x000000161d227225 */ /* 0x000fc800078e00ff */
[----:B------:R-:W-:Y:S01]  /*4440*/  IMAD R35, R29, R23, R35 ;  /* 0x000000171d237224 */ /* 0x000fe200078e0223 */
[----:B------:R-:W-:Y:S01]  /*4450*/  IADD3 R33, P0, PT, -R34, R24, RZ ;  /* 0x0000001822217210 */ /* 0x000fe20007f1e1ff */
[----:B------:R-:W-:Y:S02]  /*4460*/  IMAD.X R27, RZ, RZ, R27, P1 ;  /* 0x000000ffff1b7224 */ /* 0x000fe400008e061b */
[----:B------:R-:W-:Y:S02]  /*4470*/  IMAD.MOV.U32 R28, RZ, RZ, R10 ;  /* 0x000000ffff1c7224 */ /* 0x000fe400078e000a */
[----:B------:R-:W-:-:S04]  /*4480*/  IMAD R35, R27, R22, R35 ;  /* 0x000000161b237224 */ /* 0x000fc800078e0223 */
[----:B------:R-:W-:Y:S01]  /*4490*/  IMAD.X R35, R6, 0x1, ~R35, P0 ;  /* 0x0000000106237824 */ /* 0x000fe200000e0e23 */
[CC--:B------:R-:W-:Y:S02]  /*44a0*/  ISETP.GE.U32.AND P0, PT, R33.reuse, R22.reuse, PT ;  /* 0x000000162100720c */ /* 0x0c0fe40003f06070 */
[----:B------:R-:W-:Y:S02]  /*44b0*/  IADD3 R6, P2, PT, R33, -R22, RZ ;  /* 0x8000001621067210 */ /* 0x000fe40007f5e0ff */
[----:B------:R-:W-:-:S04]  /*44c0*/  ISETP.GE.U32.AND.EX P0, PT, R35, R23, PT, P0 ;  /* 0x000000172300720c */ /* 0x000fc80003f06100 */
[----:B------:R-:W-:Y:S02]  /*44d0*/  SEL R33, R6, R33, P0 ;  /* 0x0000002106217207 */ /* 0x000fe40000000000 */
[----:B------:R-:W-:Y:S02]  /*44e0*/  IADD3.X R6, PT, PT, R35, ~R23, RZ, P2, !PT ;  /* 0x8000001723067210 */ /* 0x000fe400017fe4ff */
[----:B------:R-:W-:Y:S02]  /*44f0*/  ISETP.GE.U32.AND P1, PT, R33, R22, PT ;  /* 0x000000162100720c */ /* 0x000fe40003f26070 */
[----:B------:R-:W-:Y:S02]  /*4500*/  IADD3 R22, P4, PT, R29, 0x1, RZ ;  /* 0x000000011d167810 */ /* 0x000fe40007f9e0ff */
[----:B------:R-:W-:Y:S02]  /*4510*/  SEL R35, R6, R35, P0 ;  /* 0x0000002306237207 */ /* 0x000fe40000000000 */
[----:B------:R-:W-:Y:S01]  /*4520*/  SEL R29, R22, R29, P0 ;  /* 0x0000001d161d7207 */ /* 0x000fe20000000000 */
[----:B------:R-:W-:-:S03]  /*4530*/  IMAD.X R22, RZ, RZ, R27, P4 ;  /* 0x000000ffff167224 */ /* 0x000fc600020e061b */
[----:B------:R-:W-:Y:S02]  /*4540*/  IADD3 R6, P2, PT, R29, 0x1, RZ ;  /* 0x000000011d067810 */ /* 0x000fe40007f5e0ff */
[----:B------:R-:W-:Y:S02]  /*4550*/  SEL R22, R22, R27, P0 ;  /* 0x0000001b16167207 */ /* 0x000fe40000000000 */
[----:B------:R-:W-:Y:S02]  /*4560*/  ISETP.GE.U32.AND.EX P0, PT, R35, R23, PT, P1 ;  /* 0x000000172300720c */ /* 0x000fe40003f06110 */
[----:B------:R-:W-:Y:S01]  /*4570*/  ISETP.GE.AND P1, PT, R7, RZ, PT ;  /* 0x000000ff0700720c */ /* 0x000fe20003f26270 */
[----:B------:R-:W-:Y:S01]  /*4580*/  IMAD.X R23, RZ, RZ, R22, P2 ;  /* 0x000000ffff177224 */ /* 0x000fe200010e0616 */
[----:B------:R-:W-:Y:S01]  /*4590*/  SEL R6, R6, R29, P0 ;  /* 0x0000001d06067207 */ /* 0x000fe20000000000 */
[----:B------:R-:W-:-:S03]  /*45a0*/  HFMA2 R29, -RZ, RZ, 0, 0 ;  /* 0x00000000ff1d7431 */ /* 0x000fc600000001ff */
[----:B------:R-:W-:Y:S02]  /*45b0*/  SEL R22, R23, R22, P0 ;  /* 0x0000001617167207 */ /* 0x000fe40000000000 */
[-C--:B------:R-:W-:Y:S02]  /*45c0*/  IADD3 R23, P2, PT, RZ, -R6.reuse, RZ ;  /* 0x80000006ff177210 */ /* 0x080fe40007f5e0ff */
[----:B------:R-:W-:Y:S02]  /*45d0*/  ISETP.NE.U32.AND P0, PT, R25, RZ, PT ;  /* 0x000000ff1900720c */ /* 0x000fe40003f05070 */
[----:B------:R-:W-:Y:S01]  /*45e0*/  SEL R23, R23, R6, !P1 ;  /* 0x0000000617177207 */ /* 0x000fe20004800000 */
[----:B------:R-:W-:Y:S01]  /*45f0*/  IMAD.X R7, RZ, RZ, ~R22, P2 ;  /* 0x000000ffff077224 */ /* 0x000fe200010e0e16 */
[----:B------:R-:W-:-:S04]  /*4600*/  ISETP.NE.AND.EX P0, PT, R26, RZ, PT, P0 ;  /* 0x000000ff1a00720c */ /* 0x000fc80003f05300 */
[----:B------:R-:W-:Y:S02]  /*4610*/  SEL R7, R7, R22, !P1 ;  /* 0x0000001607077207 */ /* 0x000fe40004800000 */
[----:B------:R-:W-:Y:S02]  /*4620*/  SEL R23, R23, 0xffffffff, P0 ;  /* 0xffffffff17177807 */ /* 0x000fe40000000000 */
[----:B------:R-:W-:Y:S01]  /*4630*/  SEL R6, R7, 0xffffffff, P0 ;  /* 0xffffffff07067807 */ /* 0x000fe20000000000 */
[----:B------:R-:W-:Y:S06]  /*4640*/  RET.REL.NODEC R28 `(vwap_batch_f32) ;  /* 0xffffffb81c6c7950 */ /* 0x000fec0003c3ffff */
        .weak           $__internal_1_$__cuda_sm3x_div_rn_noftz_f32_slowpath
        .type           $__internal_1_$__cuda_sm3x_div_rn_noftz_f32_slowpath,@function
        .size           $__internal_1_$__cuda_sm3x_div_rn_noftz_f32_slowpath,(.L_x_89 - $__internal_1_$__cuda_sm3x_div_rn_noftz_f32_slowpath)
$__internal_1_$__cuda_sm3x_div_rn_noftz_f32_slowpath:
[----:B------:R-:W-:Y:S01]  /*4650*/  SHF.R.U32.HI R7, RZ, 0x17, R30 ;  /* 0x00000017ff077819 */ /* 0x000fe2000001161e */
[----:B------:R-:W-:Y:S01]  /*4660*/  BSSY.RECONVERGENT B0, `(.L_x_76) ;  /* 0x0000063000007945 */ /* 0x000fe20003800200 */
[----:B------:R-:W-:Y:S02]  /*4670*/  SHF.R.U32.HI R24, RZ, 0x17, R29 ;  /* 0x00000017ff187819 */ /* 0x000fe4000001161d */
[----:B------:R-:W-:Y:S02]  /*4680*/  LOP3.LUT R7, R7, 0xff, RZ, 0xc0, !PT ;  /* 0x000000ff07077812 */ /* 0x000fe400078ec0ff */
[----:B------:R-:W-:-:S03]  /*4690*/  LOP3.LUT R24, R24, 0xff, RZ, 0xc0, !PT ;  /* 0x000000ff18187812 */ /* 0x000fc600078ec0ff */
[----:B------:R-:W-:Y:S02]  /*46a0*/  VIADD R6, R7, 0xffffffff ;  /* 0xffffffff07067836 */ /* 0x000fe40000000000 */
[----:B------:R-:W-:-:S03]  /*46b0*/  VIADD R22, R24, 0xffffffff ;  /* 0xffffffff18167836 */ /* 0x000fc60000000000 */
[----:B------:R-:W-:-:S04]  /*46c0*/  ISETP.GT.U32.AND P0, PT, R6, 0xfd, PT ;  /* 0x000000fd0600780c */ /* 0x000fc80003f04070 */
[----:B------:R-:W-:-:S13]  /*46d0*/  ISETP.GT.U32.OR P0, PT, R22, 0xfd, P0 ;  /* 0x000000fd1600780c */ /* 0x000fda0000704470 */
[----:B------:R-:W-:Y:S01]  /*46e0*/  @!P0 IMAD.MOV.U32 R28, RZ, RZ, RZ ;  /* 0x000000ffff1c8224 */ /* 0x000fe200078e00ff */
[----:B------:R-:W-:Y:S06]  /*46f0*/  @!P0 BRA `(.L_x_77) ;  /* 0x00000000005c8947 */ /* 0x000fec0003800000 */
[----:B------:R-:W-:Y:S02]  /*4700*/  FSETP.GTU.FTZ.AND P0, PT, |R29|, +INF , PT ;  /* 0x7f8000001d00780b */ /* 0x000fe40003f1c200 */
[----:B------:R-:W-:-:S04]  /*4710*/  FSETP.GTU.FTZ.AND P1, PT, |R30|, +INF , PT ;  /* 0x7f8000001e00780b */ /* 0x000fc80003f3c200 */
[----:B------:R-:W-:-:S13]  /*4720*/  PLOP3.LUT P0, PT, P0, P1, PT, 0xf8, 0x8f ;  /* 0x00000000008f781c */ /* 0x000fda0000703f70 */
[----:B------:R-:W-:Y:S05]  /*4730*/  @P0 BRA `(.L_x_78) ;  /* 0x0000000400500947 */ /* 0x000fea0003800000 */
[----:B------:R-:W-:-:S13]  /*4740*/  LOP3.LUT P0, RZ, R30, 0x7fffffff, R29, 0xc8, !PT ;  /* 0x7fffffff1eff7812 */ /* 0x000fda000780c81d */
[----:B------:R-:W-:Y:S05]  /*4750*/  @!P0 BRA `(.L_x_79) ;  /* 0x0000000400408947 */ /* 0x000fea0003800000 */
[C---:B------:R-:W-:Y:S02]  /*4760*/  FSETP.NEU.FTZ.AND P1, PT, |R29|.reuse, +INF , PT ;  /* 0x7f8000001d00780b */ /* 0x040fe40003f3d200 */
[----:B------:R-:W-:Y:S02]  /*4770*/  FSETP.NEU.FTZ.AND P0, PT, |R30|, +INF , PT ;  /* 0x7f8000001e00780b */ /* 0x000fe40003f1d200 */
[----:B------:R-:W-:-:S11]  /*4780*/  FSETP.NEU.FTZ.AND P4, PT, |R29|, +INF , PT ;  /* 0x7f8000001d00780b */ /* 0x000fd60003f9d200 */
[----:B------:R-:W-:Y:S05]  /*4790*/  @!P0 BRA !P1, `(.L_x_79) ;  /* 0x0000000400308947 */ /* 0x000fea0004800000 */
[----:B------:R-:W-:-:S04]  /*47a0*/  LOP3.LUT P1, RZ, R29, 0x7fffffff, RZ, 0xc0, !PT ;  /* 0x7fffffff1dff7812 */ /* 0x000fc8000782c0ff */
[----:B------:R-:W-:-:S13]  /*47b0*/  PLOP3.LUT P1, PT, P0, P1, PT, 0x2f, 0xf2 ;  /* 0x0000000000f2781c */ /* 0x000fda0000722577 */
[----:B------:R-:W-:Y:S05]  /*47c0*/  @P1 BRA `(.L_x_80) ;  /* 0x00000004001c1947 */ /* 0x000fea0003800000 */
[----:B------:R-:W-:-:S04]  /*47d0*/  LOP3.LUT P0, RZ, R30, 0x7fffffff, RZ, 0xc0, !PT ;  /* 0x7fffffff1eff7812 */ /* 0x000fc8000780c0ff */
[----:B------:R-:W-:-:S13]  /*47e0*/  PLOP3.LUT P0, PT, P4, P0, PT, 0x2f, 0xf2 ;  /* 0x0000000000f2781c */ /* 0x000fda0002700577 */
[----:B------:R-:W-:Y:S05]  /*47f0*/  @P0 BRA `(.L_x_81) ;  /* 0x0000000400040947 */ /* 0x000fea0003800000 */
[----:B------:R-:W-:Y:S02]  /*4800*/  ISETP.GE.AND P0, PT, R22, RZ, PT ;  /* 0x000000ff1600720c */ /* 0x000fe40003f06270 */
[----:B------:R-:W-:-:S11]  /*4810*/  ISETP.GE.AND P1, PT, R6, RZ, PT ;  /* 0x000000ff0600720c */ /* 0x000fd60003f26270 */
[----:B------:R-:W-:Y:S01]  /*4820*/  @P0 IMAD.MOV.U32 R28, RZ, RZ, RZ ;  /* 0x000000ffff1c0224 */ /* 0x000fe200078e00ff */
[----:B------:R-:W-:Y:S01]  /*4830*/  @!P0 MOV R28, 0xffffffc0 ;  /* 0xffffffc0001c8802 */ /* 0x000fe20000000f00 */
[----:B------:R-:W-:Y:S01]  /*4840*/  @!P0 FFMA R29, R29, 1.84467440737095516160e+19, RZ ;  /* 0x5f8000001d1d8823 */ /* 0x000fe200000000ff */
[----:B------:R-:W-:-:S03]  /*4850*/  @!P1 FFMA R30, R30, 1.84467440737095516160e+19, RZ ;  /* 0x5f8000001e1e9823 */ /* 0x000fc600000000ff */
[----:B------:R-:W-:-:S07]  /*4860*/  @!P1 VIADD R28, R28, 0x40 ;  /* 0x000000401c1c9836 */ /* 0x000fce0000000000 */
.L_x_77:
[----:B------:R-:W-:Y:S01]  /*4870*/  LEA R23, R7, 0xc0800000, 0x17 ;  /* 0xc080000007177811 */ /* 0x000fe200078eb8ff */
[----:B------:R-:W-:Y:S01]  /*4880*/  VIADD R24, R24, 0xffffff81 ;  /* 0xffffff8118187836 */ /* 0x000fe20000000000 */
[----:B------:R-:W-:Y:S03]  /*4890*/  BSSY.RECONVERGENT B1, `(.L_x_82) ;  /* 0x0000035000017945 */ /* 0x000fe60003800200 */
[----:B------:R-:W-:Y:S02]  /*48a0*/  IMAD.IADD R30, R30, 0x1, -R23 ;  /* 0x000000011e1e7824 */ /* 0x000fe400078e0a17 */
[----:B------:R-:W-:Y:S02]  /*48b0*/  IMAD R29, R24, -0x800000, R29 ;  /* 0xff800000181d7824 */ /* 0x000fe400078e021d */
[----:B------:R-:W0:Y:S01]  /*48c0*/  MUFU.RCP R23, R30 ;  /* 0x0000001e00177308 */ /* 0x000e220000001000 */
[----:B------:R-:W-:-:S04]  /*48d0*/  FADD.FTZ R22, -R30, -RZ ;  /* 0x800000ff1e167221 */ /* 0x000fc80000010100 */
[----:B0-----:R-:W-:-:S04]  /*48e0*/  FFMA R6, R23, R22, 1 ;  /* 0x3f80000017067423 */ /* 0x001fc80000000016 */
[----:B------:R-:W-:-:S04]  /*48f0*/  FFMA R6, R23, R6, R23 ;  /* 0x0000000617067223 */ /* 0x000fc80000000017 */
[----:B------:R-:W-:-:S04]  /*4900*/  FFMA R27, R29, R6, RZ ;  /* 0x000000061d1b7223 */ /* 0x000fc800000000ff */
[----:B------:R-:W-:-:S04]  /*4910*/  FFMA R23, R22, R27, R29 ;  /* 0x0000001b16177223 */ /* 0x000fc8000000001d */
[----:B------:R-:W-:-:S04]  /*4920*/  FFMA R23, R6, R23, R27 ;  /* 0x0000001706177223 */ /* 0x000fc8000000001b */
[----:B------:R-:W-:Y:S01]  /*4930*/  FFMA R22, R22, R23, R29 ;  /* 0x0000001716167223 */ /* 0x000fe2000000001d */
[----:B------:R-:W-:-:S03]  /*4940*/  IADD3 R29, PT, PT, R24, 0x7f, -R7 ;  /* 0x0000007f181d7810 */ /* 0x000fc60007ffe807 */
[----:B------:R-:W-:Y:S02]  /*4950*/  FFMA R27, R6, R22, R23 ;  /* 0x00000016061b7223 */ /* 0x000fe40000000017 */
[----:B------:R-:W-:-:S03]  /*4960*/  IMAD.IADD R28, R29, 0x1, R28 ;  /* 0x000000011d1c7824 */ /* 0x000fc600078e021c */
[----:B------:R-:W-:-:S04]  /*4970*/  SHF.R.U32.HI R7, RZ, 0x17, R27 ;  /* 0x00000017ff077819 */ /* 0x000fc8000001161b */
[----:B------:R-:W-:-:S04]  /*4980*/  LOP3.LUT R7, R7, 0xff, RZ, 0xc0, !PT ;  /* 0x000000ff07077812 */ /* 0x000fc800078ec0ff */
[----:B------:R-:W-:-:S05]  /*4990*/  IADD3 R7, PT, PT, R7, R28, RZ ;  /* 0x0000001c07077210 */ /* 0x000fca0007ffe0ff */
[----:B------:R-:W-:-:S05]  /*49a0*/  VIADD R24, R7, 0xffffffff ;  /* 0xffffffff07187836 */ /* 0x000fca0000000000 */
[----:B------:R-:W-:-:S13]  /*49b0*/  ISETP.GE.U32.AND P0, PT, R24, 0xfe, PT ;  /* 0x000000fe1800780c */ /* 0x000fda0003f06070 */
[----:B------:R-:W-:Y:S05]  /*49c0*/  @!P0 BRA `(.L_x_83) ;  /* 0x0000000000808947 */ /* 0x000fea0003800000 */
[----:B------:R-:W-:-:S13]  /*49d0*/  ISETP.GT.AND P0, PT, R7, 0xfe, PT ;  /* 0x000000fe0700780c */ /* 0x000fda0003f04270 */
[----:B------:R-:W-:Y:S05]  /*49e0*/  @P0 BRA `(.L_x_84) ;  /* 0x00000000006c0947 */ /* 0x000fea0003800000 */
[----:B------:R-:W-:-:S13]  /*49f0*/  ISETP.GE.AND P0, PT, R7, 0x1, PT ;  /* 0x000000010700780c */ /* 0x000fda0003f06270 */
[----:B------:R-:W-:Y:S05]  /*4a00*/  @P0 BRA `(.L_x_85) ;  /* 0x0000000000740947 */ /* 0x000fea0003800000 */
[----:B------:R-:W-:Y:S02]  /*4a10*/  ISETP.GE.AND P0, PT, R7, -0x18, PT ;  /* 0xffffffe80700780c */ /* 0x000fe40003f06270 */
[----:B------:R-:W-:-:S11]  /*4a20*/  LOP3.LUT R27, R27, 0x80000000, RZ, 0xc0, !PT ;  /* 0x800000001b1b7812 */ /* 0x000fd600078ec0ff */
[----:B------:R-:W-:Y:S05]  /*4a30*/  @!P0 BRA `(.L_x_85) ;  /* 0x0000000000688947 */ /* 0x000fea0003800000 */
[CCC-:B------:R-:W-:Y:S01]  /*4a40*/  FFMA.RZ R24, R6.reuse, R22.reuse, R23.reuse ;  /* 0x0000001606187223 */ /* 0x1c0fe2000000c017 */
[CCC-:B------:R-:W-:Y:S01]  /*4a50*/  FFMA.RP R28, R6.reuse, R22.reuse, R23.reuse ;  /* 0x00000016061c7223 */ /* 0x1c0fe20000008017 */
[----:B------:R-:W-:Y:S01]  /*4a60*/  FFMA.RM R23, R6, R22, R23 ;  /* 0x0000001606177223 */ /* 0x000fe20000004017 */
[C---:B------:R-:W-:Y:S01]  /*4a70*/  VIADD R6, R7.reuse, 0x20 ;  /* 0x0000002007067836 */ /* 0x040fe20000000000 */
[C---:B------:R-:W-:Y:S02]  /*4a80*/  ISETP.NE.AND P0, PT, R7.reuse, RZ, PT ;  /* 0x000000ff0700720c */ /* 0x040fe40003f05270 */
[----:B------:R-:W-:Y:S02]  /*4a90*/  LOP3.LUT R24, R24, 0x7fffff, RZ, 0xc0, !PT ;  /* 0x007fffff18187812 */ /* 0x000fe400078ec0ff */
[----:B------:R-:W-:Y:S01]  /*4aa0*/  ISETP.NE.AND P1, PT, R7, RZ, PT ;  /* 0x000000ff0700720c */ /* 0x000fe20003f25270 */
[----:B------:R-:W-:Y:S01]  /*4ab0*/  IMAD.MOV R7, RZ, RZ, -R7 ;  /* 0x000000ffff077224 */ /* 0x000fe200078e0a07 */
[----:B------:R-:W-:-:S02]  /*4ac0*/  LOP3.LUT R29, R24, 0x800000, RZ, 0xfc, !PT ;  /* 0x00800000181d7812 */ /* 0x000fc400078efcff */
[----:B------:R-:W-:Y:S02]  /*4ad0*/  FSETP.NEU.FTZ.AND P2, PT, R28, R23, PT ;  /* 0x000000171c00720b */ /* 0x000fe40003f5d000 */
[----:B------:R-:W-:Y:S02]  /*4ae0*/  SHF.L.U32 R6, R29, R6, RZ ;  /* 0x000000061d067219 */ /* 0x000fe400000006ff */
[----:B------:R-:W-:Y:S02]  /*4af0*/  SEL R22, R7, RZ, P0 ;  /* 0x000000ff07167207 */ /* 0x000fe40000000000 */
[----:B------:R-:W-:Y:S02]  /*4b00*/  ISETP.NE.AND P1, PT, R6, RZ, P1 ;  /* 0x000000ff0600720c */ /* 0x000fe40000f25270 */
[----:B------:R-:W-:Y:S02]  /*4b10*/  SHF.R.U32.HI R29, RZ, R22, R29 ;  /* 0x00000016ff1d7219 */ /* 0x000fe4000001161d */
[----:B------:R-:W-:-:S02]  /*4b20*/  PLOP3.LUT P1, PT, P2, P1, PT, 0xf8, 0x8f ;  /* 0x00000000008f781c */ /* 0x000fc40001723f70 */
[----:B------:R-:W-:Y:S02]  /*4b30*/  SHF.R.U32.HI R7, RZ, 0x1, R29 ;  /* 0x00000001ff077819 */ /* 0x000fe4000001161d */
[----:B------:R-:W-:-:S04]  /*4b40*/  SEL R6, RZ, 0x1, !P1 ;  /* 0x00000001ff067807 */ /* 0x000fc80004800000 */
[----:B------:R-:W-:-:S04]  /*4b50*/  LOP3.LUT R6, R6, 0x1, R7, 0xf8, !PT ;  /* 0x0000000106067812 */ /* 0x000fc800078ef807 */
[----:B------:R-:W-:-:S05]  /*4b60*/  LOP3.LUT R6, R6, R29, RZ, 0xc0, !PT ;  /* 0x0000001d06067212 */ /* 0x000fca00078ec0ff */
[----:B------:R-:W-:-:S05]  /*4b70*/  IMAD.IADD R6, R7, 0x1, R6 ;  /* 0x0000000107067824 */ /* 0x000fca00078e0206 */
[----:B------:R-:W-:Y:S01]  /*4b80*/  LOP3.LUT R27, R6, R27, RZ, 0xfc, !PT ;  /* 0x0000001b061b7212 */ /* 0x000fe200078efcff */
[----:B------:R-:W-:Y:S06]  /*4b90*/  BRA `(.L_x_85) ;  /* 0x0000000000107947 */ /* 0x000fec0003800000 */
.L_x_84:
[----:B------:R-:W-:-:S04]  /*4ba0*/  LOP3.LUT R27, R27, 0x80000000, RZ, 0xc0, !PT ;  /* 0x800000001b1b7812 */ /* 0x000fc800078ec0ff */
[----:B------:R-:W-:Y:S01]  /*4bb0*/  LOP3.LUT R27, R27, 0x7f800000, RZ, 0xfc, !PT ;  /* 0x7f8000001b1b7812 */ /* 0x000fe200078efcff */
[----:B------:R-:W-:Y:S06]  /*4bc0*/  BRA `(.L_x_85) ;  /* 0x0000000000047947 */ /* 0x000fec0003800000 */
.L_x_83:
[----:B------:R-:W-:-:S07]  /*4bd0*/  LEA R27, R28, R27, 0x17 ;  /* 0x0000001b1c1b7211 */ /* 0x000fce00078eb8ff */
.L_x_85:
[----:B------:R-:W-:Y:S05]  /*4be0*/  BSYNC.RECONVERGENT B1 ;  /* 0x0000000000017941 */ /* 0x000fea0003800200 */
.L_x_82:
[----:B------:R-:W-:Y:S01]  /*4bf0*/  IMAD.MOV.U32 R6, RZ, RZ, R27 ;  /* 0x000000ffff067224 */ /* 0x000fe200078e001b */
[----:B------:R-:W-:Y:S06]  /*4c00*/  BRA `(.L_x_86) ;  /* 0x0000000000207947 */ /* 0x000fec0003800000 */
.L_x_81:
[----:B------:R-:W-:-:S04]  /*4c10*/  LOP3.LUT R29, R30, 0x80000000, R29, 0x48, !PT ;  /* 0x800000001e1d7812 */ /* 0x000fc800078e481d */
[----:B------:R-:W-:Y:S01]  /*4c20*/  LOP3.LUT R6, R29, 0x7f800000, RZ, 0xfc, !PT ;  /* 0x7f8000001d067812 */ /* 0x000fe200078efcff */
[----:B------:R-:W-:Y:S06]  /*4c30*/  BRA `(.L_x_86) ;  /* 0x0000000000147947 */ /* 0x000fec0003800000 */
.L_x_80:
[----:B------:R-:W-:Y:S01]  /*4c40*/  LOP3.LUT R6, R30, 0x80000000, R29, 0x48, !PT ;  /* 0x800000001e067812 */ /* 0x000fe200078e481d */
[----:B------:R-:W-:Y:S06]  /*4c50*/  BRA `(.L_x_86) ;  /* 0x00000000000c7947 */ /* 0x000fec0003800000 */
.L_x_79:
[----:B------:R-:W0:Y:S01]  /*4c60*/  MUFU.RSQ R6, -QNAN ;  /* 0xffc0000000067908 */ /* 0x000e220000001400 */
[----:B------:R-:W-:Y:S05]  /*4c70*/  BRA `(.L_x_86) ;  /* 0x0000000000047947 */ /* 0x000fea0003800000 */
.L_x_78:
[----:B------:R-:W-:-:S07]  /*4c80*/  FADD.FTZ R6, R29, R30 ;  /* 0x0000001e1d067221 */ /* 0x000fce0000010000 */
.L_x_86:
[----:B------:R-:W-:Y:S05]  /*4c90*/  BSYNC.RECONVERGENT B0 ;  /* 0x0000000000007941 */ /* 0x000fea0003800200 */
.L_x_76:
[----:B------:R-:W-:Y:S02]  /*4ca0*/  IMAD.MOV.U32 R22, RZ, RZ, R10 ;  /* 0x000000ffff167224 */ /* 0x000fe400078e000a */
[----:B------:R-:W-:-:S04]  /*4cb0*/  IMAD.MOV.U32 R23, RZ, RZ, 0x0 ;  /* 0x00000000ff177424 */ /* 0x000fc800078e00ff */
[----:B0-----:R-:W-:Y:S05]  /*4cc0*/  RET.REL.NODEC R22 `(vwap_batch_f32) ;  /* 0xffffffb016cc7950 */ /* 0x001fea0003c3ffff */
.L_x_87:
[----:B------:R-:W-:-:S00]  /*4cd0*/  BRA `(.L_x_87) ;  /* 0xfffffffc00fc7947 */ /* 0x000fc0000383ffff */
[----:B------:R-:W-:-:S00]  /*4ce0*/  NOP ;  /* 0x0000000000007918 */ /* 0x000fc00000000000 */
        /* <DEDUP_REMOVED lines=9> */
.L_x_89:


//--------------------- .nv.shared.reserved.0     --------------------------
	.section	.nv.shared.reserved.0,"aw",@nobits
	.weak		__nv_reservedSMEM_offset_0_alias
	.size		__nv_reservedSMEM_offset_0_alias, 0, 64
	.other		__nv_reservedSMEM_offset_0_alias,@"STO_CUDA_RESERVED_SHARED STV_DEFAULT"
__nv_reservedSMEM_offset_0_alias:
	.zero		0
	.zero		64


//--------------------- .nv.constant0.vwap_batch_f32 --------------------------
	.section	.nv.constant0.vwap_batch_f32,"a",@progbits
	.sectionflags	@""
	.align	4
.nv.constant0.vwap_batch_f32:
	.zero		976


//--------------------- SYMBOLS --------------------------

	.type		.nv.reservedSmem.offset0,@object
	.size		.nv.reservedSmem.offset0,0x4
